	.target	sm_90a

	.elftype	@"ET_EXEC"


//--------------------- .note.nv.tkinfo           --------------------------
	.section	.note.nv.tkinfo,"",@"SHT_NOTE"
	.sectionflags	@"SHF_NOTE_NV_TKINFO"
	.tkinfo
        /*0018*/ 	.word	0x00000002
        /*0030*/ 	.string	""
        /*0030*/ 	.string	"ptxas"
        /*0030*/ 	.string	"Cuda compilation tools, release 13.0, V13.0.88"
        /*0030*/ 	.string	"Build cuda_13.0.r13.0/compiler.36424714_0"
        /*0030*/ 	.string	"-arch sm_90a -m 64 "



//--------------------- .note.nv.cuinfo           --------------------------
	.section	.note.nv.cuinfo,"",@"SHT_NOTE"
	.sectionflags	@"SHF_NOTE_NV_CUINFO"
        /*0018*/ 	.short	0x0002
        /*001a*/ 	.short	0x005a
        /*001c*/ 	.short	0x0082
	.zero		2


//--------------------- .nv.info                  --------------------------
	.section	.nv.info,"",@"SHT_CUDA_INFO"
	.align	4


	//----- nvinfo : EIATTR_REGCOUNT
	.align		4
        /*0000*/ 	.byte	0x04, 0x2f
        /*0002*/ 	.short	(.L_15 - .L_14)
	.align		4
.L_14:
        /*0004*/ 	.word	index@(_ZN7cutlass13device_kernelINS_4gemm6kernel13GemmUniversalIN4cute5tupleIJiiiiEEENS1_10collective13CollectiveMmaINS1_34MainloopSm90TmaGmmaWarpSpecializedILi16ENS5_IJNS4_1CILi1EEESB_SB_EEENS1_35KernelTmaWarpSpecializedCooperativeEEENS5_IJNSA_ILi192EEENSA_ILi240EEENSA_ILi16EEEEEENS_6half_tENS5_IJlSB_lEEESJ_SK_NS4_8TiledMMAINS4_8MMA_AtomIJNS4_4SM904GMMA25MMA_64x16x16_F32F16F16_SSILNSO_5MajorE0ELSQ_0ELNSO_7ScaleInE1ELSR_1EEEEEENS4_6LayoutINS5_IJNSA_ILi2EEESB_SB_EEENS5_IJSB_NSA_ILi0EEESX_EEEEENS5_IJNS4_10UnderscoreES10_S10_EEEEENS4_13SM90_TMA_LOADENS4_14ComposedLayoutINS4_7SwizzleILi1ELi4ELi3EEENS4_18smem_ptr_flag_bitsILi16EEENSU_INS5_IJNSA_ILi8EEESH_EEENS5_IJSH_SB_EEEEEEEvNS4_8identityES13_S1D_vS1E_EENS_8epilogue10collective6detail29Sm90TmaWarpSpecializedAdapterINS1H_15DefaultEpilogueISJ_SK_SK_NS1G_6thread17LinearCombinationISJ_Li1EffLNS1L_9ScaleType4KindE0ELNS_15FloatRoundStyleE2ESJ_EENS1_15EpilogueDefaultEEEEEvvEEEEvNT_6ParamsE)
        /*0008*/ 	.word	0x000000a8


	//----- nvinfo : EIATTR_FRAME_SIZE
	.align		4
.L_15:
        /*000c*/ 	.byte	0x04, 0x11
        /*000e*/ 	.short	(.L_17 - .L_16)
	.align		4
.L_16:
        /*0010*/ 	.word	index@(_ZN7cutlass13device_kernelINS_4gemm6kernel13GemmUniversalIN4cute5tupleIJiiiiEEENS1_10collective13CollectiveMmaINS1_34MainloopSm90TmaGmmaWarpSpecializedILi16ENS5_IJNS4_1CILi1EEESB_SB_EEENS1_35KernelTmaWarpSpecializedCooperativeEEENS5_IJNSA_ILi192EEENSA_ILi240EEENSA_ILi16EEEEEENS_6half_tENS5_IJlSB_lEEESJ_SK_NS4_8TiledMMAINS4_8MMA_AtomIJNS4_4SM904GMMA25MMA_64x16x16_F32F16F16_SSILNSO_5MajorE0ELSQ_0ELNSO_7ScaleInE1ELSR_1EEEEEENS4_6LayoutINS5_IJNSA_ILi2EEESB_SB_EEENS5_IJSB_NSA_ILi0EEESX_EEEEENS5_IJNS4_10UnderscoreES10_S10_EEEEENS4_13SM90_TMA_LOADENS4_14ComposedLayoutINS4_7SwizzleILi1ELi4ELi3EEENS4_18smem_ptr_flag_bitsILi16EEENSU_INS5_IJNSA_ILi8EEESH_EEENS5_IJSH_SB_EEEEEEEvNS4_8identityES13_S1D_vS1E_EENS_8epilogue10collective6detail29Sm90TmaWarpSpecializedAdapterINS1H_15DefaultEpilogueISJ_SK_SK_NS1G_6thread17LinearCombinationISJ_Li1EffLNS1L_9ScaleType4KindE0ELNS_15FloatRoundStyleE2ESJ_EENS1_15EpilogueDefaultEEEEEvvEEEEvNT_6ParamsE)
        /*0014*/ 	.word	0x00000170


	//----- nvinfo : EIATTR_MIN_STACK_SIZE
	.align		4
.L_17:
        /*0018*/ 	.byte	0x04, 0x12
        /*001a*/ 	.short	(.L_19 - .L_18)
	.align		4
.L_18:
        /*001c*/ 	.word	index@(_ZN7cutlass13device_kernelINS_4gemm6kernel13GemmUniversalIN4cute5tupleIJiiiiEEENS1_10collective13CollectiveMmaINS1_34MainloopSm90TmaGmmaWarpSpecializedILi16ENS5_IJNS4_1CILi1EEESB_SB_EEENS1_35KernelTmaWarpSpecializedCooperativeEEENS5_IJNSA_ILi192EEENSA_ILi240EEENSA_ILi16EEEEEENS_6half_tENS5_IJlSB_lEEESJ_SK_NS4_8TiledMMAINS4_8MMA_AtomIJNS4_4SM904GMMA25MMA_64x16x16_F32F16F16_SSILNSO_5MajorE0ELSQ_0ELNSO_7ScaleInE1ELSR_1EEEEEENS4_6LayoutINS5_IJNSA_ILi2EEESB_SB_EEENS5_IJSB_NSA_ILi0EEESX_EEEEENS5_IJNS4_10UnderscoreES10_S10_EEEEENS4_13SM90_TMA_LOADENS4_14ComposedLayoutINS4_7SwizzleILi1ELi4ELi3EEENS4_18smem_ptr_flag_bitsILi16EEENSU_INS5_IJNSA_ILi8EEESH_EEENS5_IJSH_SB_EEEEEEEvNS4_8identityES13_S1D_vS1E_EENS_8epilogue10collective6detail29Sm90TmaWarpSpecializedAdapterINS1H_15DefaultEpilogueISJ_SK_SK_NS1G_6thread17LinearCombinationISJ_Li1EffLNS1L_9ScaleType4KindE0ELNS_15FloatRoundStyleE2ESJ_EENS1_15EpilogueDefaultEEEEEvvEEEEvNT_6ParamsE)
        /*0020*/ 	.word	0x00000170
.L_19:


//--------------------- .nv.compat                --------------------------
	.section	.nv.compat,"",@"SHT_CUDA_COMPAT_INFO"
	.align	4
        /*0000*/ 	.byte	0x02, 0x09, 0x01, 0x00, 0x02, 0x02, 0x04, 0x00, 0x02, 0x05, 0x05, 0x00, 0x03, 0x07, 0x01, 0x01
        /*0010*/ 	.byte	0x02, 0x03, 0x01, 0x00, 0x02, 0x06, 0x01, 0x00, 0x04, 0x0b, 0x08, 0x00, 0x00, 0x00, 0x00, 0x00
        /*0020*/ 	.byte	0x00, 0x00, 0x00, 0x00


//--------------------- .nv.info._ZN7cutlass13device_kernelINS_4gemm6kernel13GemmUniversalIN4cute5tupleIJiiiiEEENS1_10collective13CollectiveMmaINS1_34MainloopSm90TmaGmmaWarpSpecializedILi16ENS5_IJNS4_1CILi1EEESB_SB_EEENS1_35KernelTmaWarpSpecializedCooperativeEEENS5_IJNSA_ILi192EEENSA_ILi240EEENSA_ILi16EEEEEENS_6half_tENS5_IJlSB_lEEESJ_SK_NS4_8TiledMMAINS4_8MMA_AtomIJNS4_4SM904GMMA25MMA_64x16x16_F32F16F16_SSILNSO_5MajorE0ELSQ_0ELNSO_7ScaleInE1ELSR_1EEEEEENS4_6LayoutINS5_IJNSA_ILi2EEESB_SB_EEENS5_IJSB_NSA_ILi0EEESX_EEEEENS5_IJNS4_10UnderscoreES10_S10_EEEEENS4_13SM90_TMA_LOADENS4_14ComposedLayoutINS4_7SwizzleILi1ELi4ELi3EEENS4_18smem_ptr_flag_bitsILi16EEENSU_INS5_IJNSA_ILi8EEESH_EEENS5_IJSH_SB_EEEEEEEvNS4_8identityES13_S1D_vS1E_EENS_8epilogue10collective6detail29Sm90TmaWarpSpecializedAdapterINS1H_15DefaultEpilogueISJ_SK_SK_NS1G_6thread17LinearCombinationISJ_Li1EffLNS1L_9ScaleType4KindE0ELNS_15FloatRoundStyleE2ESJ_EENS1_15EpilogueDefaultEEEEEvvEEEEvNT_6ParamsE --------------------------
	.section	.nv.info._ZN7cutlass13device_kernelINS_4gemm6kernel13GemmUniversalIN4cute5tupleIJiiiiEEENS1_10collective13CollectiveMmaINS1_34MainloopSm90TmaGmmaWarpSpecializedILi16ENS5_IJNS4_1CILi1EEESB_SB_EEENS1_35KernelTmaWarpSpecializedCooperativeEEENS5_IJNSA_ILi192EEENSA_ILi240EEENSA_ILi16EEEEEENS_6half_tENS5_IJlSB_lEEESJ_SK_NS4_8TiledMMAINS4_8MMA_AtomIJNS4_4SM904GMMA25MMA_64x16x16_F32F16F16_SSILNSO_5MajorE0ELSQ_0ELNSO_7ScaleInE1ELSR_1EEEEEENS4_6LayoutINS5_IJNSA_ILi2EEESB_SB_EEENS5_IJSB_NSA_ILi0EEESX_EEEEENS5_IJNS4_10UnderscoreES10_S10_EEEEENS4_13SM90_TMA_LOADENS4_14ComposedLayoutINS4_7SwizzleILi1ELi4ELi3EEENS4_18smem_ptr_flag_bitsILi16EEENSU_INS5_IJNSA_ILi8EEESH_EEENS5_IJSH_SB_EEEEEEEvNS4_8identityES13_S1D_vS1E_EENS_8epilogue10collective6detail29Sm90TmaWarpSpecializedAdapterINS1H_15DefaultEpilogueISJ_SK_SK_NS1G_6thread17LinearCombinationISJ_Li1EffLNS1L_9ScaleType4KindE0ELNS_15FloatRoundStyleE2ESJ_EENS1_15EpilogueDefaultEEEEEvvEEEEvNT_6ParamsE,"",@"SHT_CUDA_INFO"
	.sectionflags	@""
	.align	4


	//----- nvinfo : EIATTR_CUDA_API_VERSION
	.align		4
        /*0000*/ 	.byte	0x04, 0x37
        /*0002*/ 	.short	(.L_21 - .L_20)
.L_20:
        /*0004*/ 	.word	0x00000082


	//----- nvinfo : EIATTR_KPARAM_INFO
	.align		4
.L_21:
        /*0008*/ 	.byte	0x04, 0x17
        /*000a*/ 	.short	(.L_23 - .L_22)
.L_22:
        /*000c*/ 	.word	0x00000000
        /*0010*/ 	.short	0x0000
        /*0012*/ 	.short	0x0070
        /*0014*/ 	.byte	0x00, 0xf0, 0x01, 0x10


	//----- nvinfo : EIATTR_SPARSE_MMA_MASK
	.align		4
.L_23:
        /*0018*/ 	.byte	0x03, 0x50
        /*001a*/ 	.short	0x0000


	//----- nvinfo : EIATTR_MAXREG_COUNT
	.align		4
        /*001c*/ 	.byte	0x03, 0x1b
        /*001e*/ 	.short	0x00a8


	//----- nvinfo : EIATTR_NUM_BARRIERS
	.align		4
        /*0020*/ 	.byte	0x02, 0x4c
        /*0022*/ 	.byte	0x01
	.zero		1


	//----- nvinfo : EIATTR_EXTERNS
	.align		4
        /*0024*/ 	.byte	0x04, 0x0f
        /*0026*/ 	.short	(.L_25 - .L_24)


	//   ....[0]....
	.align		4
.L_24:
        /*0028*/ 	.word	index@(__assertfail)


	//----- nvinfo : EIATTR_ANNOTATIONS
	.align		4
.L_25:
        /*002c*/ 	.byte	0x04, 0x55
        /*002e*/ 	.short	(.L_27 - .L_26)


	//   ....[0]....
.L_26:
        /*0030*/ 	.word	0x00000001
        /*0034*/ 	.byte	0x40, 0x07, 0x00, 0x00, 0x01, 0x00, 0x00, 0x00, 0x60, 0x07, 0x00, 0x00, 0x01, 0x00, 0x00, 0x00
        /* <DEDUP_REMOVED lines=162> */
        /*0a64*/ 	.byte	0x30, 0x5d, 0x01, 0x00, 0x01, 0x00, 0x00, 0x00, 0x50, 0x63, 0x01, 0x00


	//----- nvinfo : EIATTR_MERCURY_ISA_VERSION
	.align		4
.L_27:
        /*0a70*/ 	.byte	0x03, 0x5f
        /*0a72*/ 	.short	0x0101


	//----- nvinfo : EIATTR_INT_WARP_WIDE_INSTR_OFFSETS
	.align		4
        /*0a74*/ 	.byte	0x04, 0x31
        /*0a76*/ 	.short	(.L_29 - .L_28)


	//   ....[0]....
.L_28:
        /*0a78*/ 	.word	0x000005a0


	//   ....[1]....
        /*0a7c*/ 	.word	0x000005b0


	//   ....[2]....
        /*0a80*/ 	.word	0x00000680


	//----- nvinfo : EIATTR_COOP_GROUP_MASK_REGIDS
	.align		4
.L_29:
        /*0a84*/ 	.byte	0x04, 0x29
        /*0a86*/ 	.short	(.L_31 - .L_30)


	//   ....[0]....
.L_30:
        /*0a88*/ 	.word	0xffffffff


	//   ....[1]....
        /*0a8c*/ 	.word	0xffffffff


	//   ....[2]....
        /*0a90*/ 	.word	0xffffffff


	//   ....[3]....
        /*0a94*/ 	.word	0xffffffff


	//   ....[4]....
        /*0a98*/ 	.word	0xffffffff


	//----- nvinfo : EIATTR_COOP_GROUP_INSTR_OFFSETS
	.align		4
.L_31:
        /*0a9c*/ 	.byte	0x04, 0x28
        /*0a9e*/ 	.short	(.L_33 - .L_32)


	//   ....[0]....
.L_32:
        /*0aa0*/ 	.word	0x00000070


	//   ....[1]....
        /*0aa4*/ 	.word	0x00000080


	//   ....[2]....
        /*0aa8*/ 	.word	0x00000140


	//   ....[3]....
        /*0aac*/ 	.word	0x00000480


	//   ....[4]....
        /*0ab0*/ 	.word	0x00001280


	//----- nvinfo : EIATTR_REG_RECONFIG
	.align		4
.L_33:
        /*0ab4*/ 	.byte	0x01, 0x54
	.zero		2


	//----- nvinfo : EIATTR_SYSCALL_OFFSETS
	.align		4
        /*0ab8*/ 	.byte	0x04, 0x46
        /*0aba*/ 	.short	(.L_35 - .L_34)


	//   ....[0]....
.L_34:
        /*0abc*/ 	.word	0x00001430


	//----- nvinfo : EIATTR_MBARRIER_INSTR_OFFSETS
	.align		4
.L_35:
        /*0ac0*/ 	.byte	0x04, 0x39
        /*0ac2*/ 	.short	(.L_37 - .L_36)


	//   ....[0]....
.L_36:
        /*0ac4*/ 	.word	0x00000260
        /*0ac8*/ 	.word	0x000000ff
        /*0acc*/ 	.word	0x00000000
        /*0ad0*/ 	.short	0x0100
        /*0ad2*/ 	.byte	0x08
	.zero		1


	//   ....[1]....
        /*0ad4*/ 	.word	0x00000270
        /*0ad8*/ 	.word	0x000000ff
        /*0adc*/ 	.word	0x00000080
        /*0ae0*/ 	.short	0x0100
        /*0ae2*/ 	.byte	0x08
	.zero		1


	//   ....[2]....
        /*0ae4*/ 	.word	0x00000280
        /*0ae8*/ 	.word	0x000000ff
        /*0aec*/ 	.word	0x00000008
        /*0af0*/ 	.short	0x0100
        /*0af2*/ 	.byte	0x08
	.zero		1


	//   ....[3]....
        /*0af4*/ 	.word	0x00000290
        /*0af8*/ 	.word	0x000000ff
        /*0afc*/ 	.word	0x00000088
        /*0b00*/ 	.short	0x0100
        /*0b02*/ 	.byte	0x08
	.zero		1


	//   ....[4]....
        /*0b04*/ 	.word	0x000002a0
        /*0b08*/ 	.word	0x000000ff
        /*0b0c*/ 	.word	0x00000010
        /*0b10*/ 	.short	0x0100
        /*0b12*/ 	.byte	0x08
	.zero		1


	//   ....[5]....
        /*0b14*/ 	.word	0x000002b0
        /*0b18*/ 	.word	0x000000ff
        /*0b1c*/ 	.word	0x00000090
        /*0b20*/ 	.short	0x0100
        /*0b22*/ 	.byte	0x08
	.zero		1


	//   ....[6]....
        /*0b24*/ 	.word	0x000002c0
        /*0b28*/ 	.word	0x000000ff
        /*0b2c*/ 	.word	0x00000018
        /*0b30*/ 	.short	0x0100
        /*0b32*/ 	.byte	0x08
	.zero		1


	//   ....[7]....
        /*0b34*/ 	.word	0x000002d0
        /*0b38*/ 	.word	0x000000ff
        /*0b3c*/ 	.word	0x00000098
        /*0b40*/ 	.short	0x0100
        /*0b42*/ 	.byte	0x08
	.zero		1


	//   ....[8]....
        /*0b44*/ 	.word	0x000002e0
        /*0b48*/ 	.word	0x000000ff
        /*0b4c*/ 	.word	0x00000020
        /*0b50*/ 	.short	0x0100
        /*0b52*/ 	.byte	0x08
	.zero		1


	//   ....[9]....
        /*0b54*/ 	.word	0x000002f0
        /*0b58*/ 	.word	0x000000ff
        /*0b5c*/ 	.word	0x000000a0
        /*0b60*/ 	.short	0x0100
        /*0b62*/ 	.byte	0x08
	.zero		1


	//   ....[10]....
        /*0b64*/ 	.word	0x00000300
        /*0b68*/ 	.word	0x000000ff
        /*0b6c*/ 	.word	0x00000028
        /*0b70*/ 	.short	0x0100
        /*0b72*/ 	.byte	0x08
	.zero		1


	//   ....[11]....
        /*0b74*/ 	.word	0x00000310
        /*0b78*/ 	.word	0x000000ff
        /*0b7c*/ 	.word	0x000000a8
        /*0b80*/ 	.short	0x0100
        /*0b82*/ 	.byte	0x08
	.zero		1


	//   ....[12]....
        /*0b84*/ 	.word	0x00000320
        /*0b88*/ 	.word	0x000000ff
        /*0b8c*/ 	.word	0x00000030
        /*0b90*/ 	.short	0x0100
        /*0b92*/ 	.byte	0x08
	.zero		1


	//   ....[13]....
        /*0b94*/ 	.word	0x00000330
        /*0b98*/ 	.word	0x000000ff
        /*0b9c*/ 	.word	0x000000b0
        /*0ba0*/ 	.short	0x0100
        /*0ba2*/ 	.byte	0x08
	.zero		1


	//   ....[14]....
        /*0ba4*/ 	.word	0x00000340
        /*0ba8*/ 	.word	0x000000ff
        /*0bac*/ 	.word	0x00000038
        /*0bb0*/ 	.short	0x0100
        /*0bb2*/ 	.byte	0x08
	.zero		1


	//   ....[15]....
        /*0bb4*/ 	.word	0x00000350
        /*0bb8*/ 	.word	0x000000ff
        /*0bbc*/ 	.word	0x000000b8
        /*0bc0*/ 	.short	0x0100
        /*0bc2*/ 	.byte	0x08
	.zero		1


	//   ....[16]....
        /*0bc4*/ 	.word	0x00000360
        /*0bc8*/ 	.word	0x000000ff
        /*0bcc*/ 	.word	0x00000040
        /*0bd0*/ 	.short	0x0100
        /*0bd2*/ 	.byte	0x08
	.zero		1


	//   ....[17]....
        /*0bd4*/ 	.word	0x00000370
        /*0bd8*/ 	.word	0x000000ff
        /*0bdc*/ 	.word	0x000000c0
        /*0be0*/ 	.short	0x0100
        /*0be2*/ 	.byte	0x08
	.zero		1


	//   ....[18]....
        /*0be4*/ 	.word	0x00000380
        /*0be8*/ 	.word	0x000000ff
        /*0bec*/ 	.word	0x00000048
        /*0bf0*/ 	.short	0x0100
        /*0bf2*/ 	.byte	0x08
	.zero		1


	//   ....[19]....
        /*0bf4*/ 	.word	0x00000390
        /*0bf8*/ 	.word	0x000000ff
        /*0bfc*/ 	.word	0x000000c8
        /*0c00*/ 	.short	0x0100
        /*0c02*/ 	.byte	0x08
	.zero		1


	//   ....[20]....
        /*0c04*/ 	.word	0x000003a0
        /*0c08*/ 	.word	0x000000ff
        /*0c0c*/ 	.word	0x00000050
        /*0c10*/ 	.short	0x0100
        /*0c12*/ 	.byte	0x08
	.zero		1


	//   ....[21]....
        /*0c14*/ 	.word	0x000003b0
        /*0c18*/ 	.word	0x000000ff
        /*0c1c*/ 	.word	0x000000d0
        /*0c20*/ 	.short	0x0100
        /*0c22*/ 	.byte	0x08
	.zero		1


	//   ....[22]....
        /*0c24*/ 	.word	0x000003c0
        /*0c28*/ 	.word	0x000000ff
        /*0c2c*/ 	.word	0x00000058
        /*0c30*/ 	.short	0x0100
        /*0c32*/ 	.byte	0x08
	.zero		1


	//   ....[23]....
        /*0c34*/ 	.word	0x000003d0
        /*0c38*/ 	.word	0x000000ff
        /*0c3c*/ 	.word	0x000000d8
        /*0c40*/ 	.short	0x0100
        /*0c42*/ 	.byte	0x08
	.zero		1


	//   ....[24]....
        /*0c44*/ 	.word	0x000003e0
        /*0c48*/ 	.word	0x000000ff
        /*0c4c*/ 	.word	0x00000060
        /*0c50*/ 	.short	0x0100
        /*0c52*/ 	.byte	0x08
	.zero		1


	//   ....[25]....
        /*0c54*/ 	.word	0x000003f0
        /*0c58*/ 	.word	0x000000ff
        /*0c5c*/ 	.word	0x000000e0
        /*0c60*/ 	.short	0x0100
        /*0c62*/ 	.byte	0x08
	.zero		1


	//   ....[26]....
        /*0c64*/ 	.word	0x00000400
        /*0c68*/ 	.word	0x000000ff
        /*0c6c*/ 	.word	0x00000068
        /*0c70*/ 	.short	0x0100
        /*0c72*/ 	.byte	0x08
	.zero		1


	//   ....[27]....
        /*0c74*/ 	.word	0x00000410
        /*0c78*/ 	.word	0x000000ff
        /*0c7c*/ 	.word	0x000000e8
        /*0c80*/ 	.short	0x0100
        /*0c82*/ 	.byte	0x08
	.zero		1


	//   ....[28]....
        /*0c84*/ 	.word	0x00000420
        /*0c88*/ 	.word	0x000000ff
        /*0c8c*/ 	.word	0x00000070
        /*0c90*/ 	.short	0x0100
        /*0c92*/ 	.byte	0x08
	.zero		1


	//   ....[29]....
        /*0c94*/ 	.word	0x00000430
        /*0c98*/ 	.word	0x000000ff
        /*0c9c*/ 	.word	0x000000f0
        /*0ca0*/ 	.short	0x0100
        /*0ca2*/ 	.byte	0x08
	.zero		1


	//   ....[30]....
        /*0ca4*/ 	.word	0x00000440
        /*0ca8*/ 	.word	0x000000ff
        /*0cac*/ 	.word	0x00000078
        /*0cb0*/ 	.short	0x0100
        /*0cb2*/ 	.byte	0x08
	.zero		1


	//   ....[31]....
        /*0cb4*/ 	.word	0x00000450
        /*0cb8*/ 	.word	0x000000ff
        /*0cbc*/ 	.word	0x000000f8
        /*0cc0*/ 	.short	0x0100
        /*0cc2*/ 	.byte	0x08
	.zero		1


	//   ....[32]....
        /*0cc4*/ 	.word	0x000006f0
        /*0cc8*/ 	.word	0x000000ff
        /*0ccc*/ 	.word	0x00000110
        /*0cd0*/ 	.short	0x0100
        /*0cd2*/ 	.byte	0x06
	.zero		1


	//   ....[33]....
        /*0cd4*/ 	.word	0x00000780
        /*0cd8*/ 	.word	0x000000ff
        /*0cdc*/ 	.word	0x00000118
        /*0ce0*/ 	.short	0x0100
        /*0ce2*/ 	.byte	0x06
	.zero		1


	//   ....[34]....
        /*0ce4*/ 	.word	0x00001520
        /*0ce8*/ 	.word	0x00000003
        /*0cec*/ 	.word	0x00000000
        /*0cf0*/ 	.short	0x010a
        /*0cf2*/ 	.byte	0x3f
	.zero		1


	//   ....[35]....
        /*0cf4*/ 	.word	0x00001560
        /*0cf8*/ 	.word	0x00000003
        /*0cfc*/ 	.word	0x00000000
        /*0d00*/ 	.short	0x010a
        /*0d02*/ 	.byte	0x3f
	.zero		1


	//   ....[36]....
        /*0d04*/ 	.word	0x00002520
        /*0d08*/ 	.word	0x000000ff
        /*0d0c*/ 	.word	0x00000000
        /*0d10*/ 	.short	0x010a
        /*0d12*/ 	.byte	0x04
	.zero		1


	//   ....[37]....
        /*0d14*/ 	.word	0x00002560
        /*0d18*/ 	.word	0x000000ff
        /*0d1c*/ 	.word	0x00000000
        /*0d20*/ 	.short	0x010a
        /*0d22*/ 	.byte	0x04
	.zero		1


	//   ....[38]....
        /*0d24*/ 	.word	0x00003690
        /*0d28*/ 	.word	0x000000ff
        /*0d2c*/ 	.word	0x00000000
        /*0d30*/ 	.short	0x0101
        /*0d32*/ 	.byte	0x04
	.zero		1


	//   ....[39]....
        /*0d34*/ 	.word	0x00003870
        /*0d38*/ 	.word	0x000000ff
        /*0d3c*/ 	.word	0x00000000
        /*0d40*/ 	.short	0x0101
        /*0d42*/ 	.byte	0x04
	.zero		1


	//   ....[40]....
        /*0d44*/ 	.word	0x000158d0
        /*0d48*/ 	.word	0x0000000c
        /*0d4c*/ 	.word	0x00000080
        /*0d50*/ 	.short	0x010a
        /*0d52*/ 	.byte	0x3f
	.zero		1


	//   ....[41]....
        /*0d54*/ 	.word	0x00015c80
        /*0d58*/ 	.word	0x00000003
        /*0d5c*/ 	.word	0x00000118
        /*0d60*/ 	.short	0x0101
        /*0d62*/ 	.byte	0x3f
	.zero		1


	//   ....[42]....
        /*0d64*/ 	.word	0x00016410
        /*0d68*/ 	.word	0x00000007
        /*0d6c*/ 	.word	0x00000000
        /*0d70*/ 	.short	0x010a
        /*0d72*/ 	.byte	0x3f
	.zero		1


	//   ....[43]....
        /*0d74*/ 	.word	0x00016490
        /*0d78*/ 	.word	0x00000009
        /*0d7c*/ 	.word	0x00000000
        /*0d80*/ 	.short	0x010a
        /*0d82*/ 	.byte	0x3f
	.zero		1


	//   ....[44]....
        /*0d84*/ 	.word	0x00016520
        /*0d88*/ 	.word	0x00000006
        /*0d8c*/ 	.word	0x00000000
        /*0d90*/ 	.short	0x010a
        /*0d92*/ 	.byte	0x3f
	.zero		1


	//   ....[45]....
        /*0d94*/ 	.word	0x000165b0
        /*0d98*/ 	.word	0x00000009
        /*0d9c*/ 	.word	0x00000000
        /*0da0*/ 	.short	0x010a
        /*0da2*/ 	.byte	0x3f
	.zero		1


	//   ....[46]....
        /*0da4*/ 	.word	0x00016640
        /*0da8*/ 	.word	0x00000006
        /*0dac*/ 	.word	0x00000000
        /*0db0*/ 	.short	0x010a
        /*0db2*/ 	.byte	0x3f
	.zero		1


	//   ....[47]....
        /*0db4*/ 	.word	0x000166d0
        /*0db8*/ 	.word	0x00000009
        /*0dbc*/ 	.word	0x00000000
        /*0dc0*/ 	.short	0x010a
        /*0dc2*/ 	.byte	0x3f
	.zero		1


	//   ....[48]....
        /*0dc4*/ 	.word	0x00016760
        /*0dc8*/ 	.word	0x00000006
        /*0dcc*/ 	.word	0x00000000
        /*0dd0*/ 	.short	0x010a
        /*0dd2*/ 	.byte	0x3f
	.zero		1


	//   ....[49]....
        /*0dd4*/ 	.word	0x000167f0
        /*0dd8*/ 	.word	0x00000009
        /*0ddc*/ 	.word	0x00000000
        /*0de0*/ 	.short	0x010a
        /*0de2*/ 	.byte	0x3f
	.zero		1


	//   ....[50]....
        /*0de4*/ 	.word	0x00016880
        /*0de8*/ 	.word	0x00000006
        /*0dec*/ 	.word	0x00000000
        /*0df0*/ 	.short	0x010a
        /*0df2*/ 	.byte	0x3f
	.zero		1


	//   ....[51]....
        /*0df4*/ 	.word	0x00016910
        /*0df8*/ 	.word	0x00000009
        /*0dfc*/ 	.word	0x00000000
        /*0e00*/ 	.short	0x010a
        /*0e02*/ 	.byte	0x3f
	.zero		1


	//   ....[52]....
        /*0e04*/ 	.word	0x000169a0
        /*0e08*/ 	.word	0x00000006
        /*0e0c*/ 	.word	0x00000000
        /*0e10*/ 	.short	0x010a
        /*0e12*/ 	.byte	0x3f
	.zero		1


	//   ....[53]....
        /*0e14*/ 	.word	0x00016a30
        /*0e18*/ 	.word	0x00000009
        /*0e1c*/ 	.word	0x00000000
        /*0e20*/ 	.short	0x010a
        /*0e22*/ 	.byte	0x3f
	.zero		1


	//   ....[54]....
        /*0e24*/ 	.word	0x00016ac0
        /*0e28*/ 	.word	0x00000006
        /*0e2c*/ 	.word	0x00000000
        /*0e30*/ 	.short	0x010a
        /*0e32*/ 	.byte	0x3f
	.zero		1


	//   ....[55]....
        /*0e34*/ 	.word	0x00016b50
        /*0e38*/ 	.word	0x00000009
        /*0e3c*/ 	.word	0x00000000
        /*0e40*/ 	.short	0x010a
        /*0e42*/ 	.byte	0x3f
	.zero		1


	//   ....[56]....
        /*0e44*/ 	.word	0x00016be0
        /*0e48*/ 	.word	0x00000006
        /*0e4c*/ 	.word	0x00000000
        /*0e50*/ 	.short	0x010a
        /*0e52*/ 	.byte	0x3f
	.zero		1


	//   ....[57]....
        /*0e54*/ 	.word	0x00016c70
        /*0e58*/ 	.word	0x00000003
        /*0e5c*/ 	.word	0x00000000
        /*0e60*/ 	.short	0x010a
        /*0e62*/ 	.byte	0x3f
	.zero		1


	//   ....[58]....
        /*0e64*/ 	.word	0x00016cd0
        /*0e68*/ 	.word	0x00000003
        /*0e6c*/ 	.word	0x00000000
        /*0e70*/ 	.short	0x010a
        /*0e72*/ 	.byte	0x3f
	.zero		1


	//   ....[59]....
        /*0e74*/ 	.word	0x00016d30
        /*0e78*/ 	.word	0x00000008
        /*0e7c*/ 	.word	0x00000000
        /*0e80*/ 	.short	0x010a
        /*0e82*/ 	.byte	0x3f
	.zero		1


	//   ....[60]....
        /*0e84*/ 	.word	0x00016e00
        /*0e88*/ 	.word	0x0000000c
        /*0e8c*/ 	.word	0x00000080
        /*0e90*/ 	.short	0x010a
        /*0e92*/ 	.byte	0x3f
	.zero		1


	//   ....[61]....
        /*0e94*/ 	.word	0x00016ed0
        /*0e98*/ 	.word	0x00000007
        /*0e9c*/ 	.word	0x00000000
        /*0ea0*/ 	.short	0x010a
        /*0ea2*/ 	.byte	0x3f
	.zero		1


	//   ....[62]....
        /*0ea4*/ 	.word	0x00016f20
        /*0ea8*/ 	.word	0x00000009
        /*0eac*/ 	.word	0x00000000
        /*0eb0*/ 	.short	0x010a
        /*0eb2*/ 	.byte	0x3f
	.zero		1


	//   ....[63]....
        /*0eb4*/ 	.word	0x00016f70
        /*0eb8*/ 	.word	0x00000006
        /*0ebc*/ 	.word	0x00000000
        /*0ec0*/ 	.short	0x010a
        /*0ec2*/ 	.byte	0x3f
	.zero		1


	//   ....[64]....
        /*0ec4*/ 	.word	0x00016fc0
        /*0ec8*/ 	.word	0x00000009
        /*0ecc*/ 	.word	0x00000000
        /*0ed0*/ 	.short	0x010a
        /*0ed2*/ 	.byte	0x3f
	.zero		1


	//   ....[65]....
        /*0ed4*/ 	.word	0x00017010
        /*0ed8*/ 	.word	0x00000006
        /*0edc*/ 	.word	0x00000000
        /*0ee0*/ 	.short	0x010a
        /*0ee2*/ 	.byte	0x3f
	.zero		1


	//   ....[66]....
        /*0ee4*/ 	.word	0x00017060
        /*0ee8*/ 	.word	0x00000009
        /*0eec*/ 	.word	0x00000000
        /*0ef0*/ 	.short	0x010a
        /*0ef2*/ 	.byte	0x3f
	.zero		1


	//   ....[67]....
        /*0ef4*/ 	.word	0x000170b0
        /*0ef8*/ 	.word	0x00000006
        /*0efc*/ 	.word	0x00000000
        /*0f00*/ 	.short	0x010a
        /*0f02*/ 	.byte	0x3f
	.zero		1


	//   ....[68]....
        /*0f04*/ 	.word	0x00017100
        /*0f08*/ 	.word	0x00000009
        /*0f0c*/ 	.word	0x00000000
        /*0f10*/ 	.short	0x010a
        /*0f12*/ 	.byte	0x3f
	.zero		1


	//   ....[69]....
        /*0f14*/ 	.word	0x00017150
        /*0f18*/ 	.word	0x00000006
        /*0f1c*/ 	.word	0x00000000
        /*0f20*/ 	.short	0x010a
        /*0f22*/ 	.byte	0x3f
	.zero		1


	//   ....[70]....
        /*0f24*/ 	.word	0x000171a0
        /*0f28*/ 	.word	0x00000009
        /*0f2c*/ 	.word	0x00000000
        /*0f30*/ 	.short	0x010a
        /*0f32*/ 	.byte	0x3f
	.zero		1


	//   ....[71]....
        /*0f34*/ 	.word	0x000171f0
        /*0f38*/ 	.word	0x00000006
        /*0f3c*/ 	.word	0x00000000
        /*0f40*/ 	.short	0x010a
        /*0f42*/ 	.byte	0x3f
	.zero		1


	//   ....[72]....
        /*0f44*/ 	.word	0x00017240
        /*0f48*/ 	.word	0x00000009
        /*0f4c*/ 	.word	0x00000000
        /*0f50*/ 	.short	0x010a
        /*0f52*/ 	.byte	0x3f
	.zero		1


	//   ....[73]....
        /*0f54*/ 	.word	0x00017290
        /*0f58*/ 	.word	0x00000006
        /*0f5c*/ 	.word	0x00000000
        /*0f60*/ 	.short	0x010a
        /*0f62*/ 	.byte	0x3f
	.zero		1


	//   ....[74]....
        /*0f64*/ 	.word	0x000172e0
        /*0f68*/ 	.word	0x00000009
        /*0f6c*/ 	.word	0x00000000
        /*0f70*/ 	.short	0x010a
        /*0f72*/ 	.byte	0x3f
	.zero		1


	//   ....[75]....
        /*0f74*/ 	.word	0x00017330
        /*0f78*/ 	.word	0x00000006
        /*0f7c*/ 	.word	0x00000000
        /*0f80*/ 	.short	0x010a
        /*0f82*/ 	.byte	0x3f
	.zero		1


	//----- nvinfo : EIATTR_NUM_MBARRIERS
	.align		4
.L_37:
        /*0f84*/ 	.byte	0x03, 0x38
        /*0f86*/ 	.short	0x0022


	//----- nvinfo : EIATTR_EXIT_INSTR_OFFSETS
	.align		4
        /*0f88*/ 	.byte	0x04, 0x1c
        /*0f8a*/ 	.short	(.L_39 - .L_38)


	//   ....[0]....
.L_38:
        /*0f8c*/ 	.word	0x000007d0


	//   ....[1]....
        /*0f90*/ 	.word	0x00001130


	//   ....[2]....
        /*0f94*/ 	.word	0x00014ed0


	//   ....[3]....
        /*0f98*/ 	.word	0x00015550


	//   ....[4]....
        /*0f9c*/ 	.word	0x00016cc0


	//----- nvinfo : EIATTR_MAX_THREADS
	.align		4
.L_39:
        /*0fa0*/ 	.byte	0x04, 0x05
        /*0fa2*/ 	.short	(.L_41 - .L_40)
.L_40:
        /*0fa4*/ 	.word	0x00000180
        /*0fa8*/ 	.word	0x00000001
        /*0fac*/ 	.word	0x00000001


	//----- nvinfo : EIATTR_CRS_STACK_SIZE
	.align		4
.L_41:
        /*0fb0*/ 	.byte	0x04, 0x1e
        /*0fb2*/ 	.short	(.L_43 - .L_42)
.L_42:
        /*0fb4*/ 	.word	0x00000000


	//----- nvinfo : EIATTR_CBANK_PARAM_SIZE
	.align		4
.L_43:
        /*0fb8*/ 	.byte	0x03, 0x19
        /*0fba*/ 	.short	0x0470


	//----- nvinfo : EIATTR_PARAM_CBANK
	.align		4
        /*0fbc*/ 	.byte	0x04, 0x0a
        /*0fbe*/ 	.short	(.L_45 - .L_44)
	.align		4
.L_44:
        /*0fc0*/ 	.word	index@(.nv.constant0._ZN7cutlass13device_kernelINS_4gemm6kernel13GemmUniversalIN4cute5tupleIJiiiiEEENS1_10collective13CollectiveMmaINS1_34MainloopSm90TmaGmmaWarpSpecializedILi16ENS5_IJNS4_1CILi1EEESB_SB_EEENS1_35KernelTmaWarpSpecializedCooperativeEEENS5_IJNSA_ILi192EEENSA_ILi240EEENSA_ILi16EEEEEENS_6half_tENS5_IJlSB_lEEESJ_SK_NS4_8TiledMMAINS4_8MMA_AtomIJNS4_4SM904GMMA25MMA_64x16x16_F32F16F16_SSILNSO_5MajorE0ELSQ_0ELNSO_7ScaleInE1ELSR_1EEEEEENS4_6LayoutINS5_IJNSA_ILi2EEESB_SB_EEENS5_IJSB_NSA_ILi0EEESX_EEEEENS5_IJNS4_10UnderscoreES10_S10_EEEEENS4_13SM90_TMA_LOADENS4_14ComposedLayoutINS4_7SwizzleILi1ELi4ELi3EEENS4_18smem_ptr_flag_bitsILi16EEENSU_INS5_IJNSA_ILi8EEESH_EEENS5_IJSH_SB_EEEEEEEvNS4_8identityES13_S1D_vS1E_EENS_8epilogue10collective6detail29Sm90TmaWarpSpecializedAdapterINS1H_15DefaultEpilogueISJ_SK_SK_NS1G_6thread17LinearCombinationISJ_Li1EffLNS1L_9ScaleType4KindE0ELNS_15FloatRoundStyleE2ESJ_EENS1_15EpilogueDefaultEEEEEvvEEEEvNT_6ParamsE)
        /*0fc4*/ 	.short	0x0210
        /*0fc6*/ 	.short	0x0470


	//----- nvinfo : EIATTR_SW_WAR
	.align		4
.L_45:
        /*0fc8*/ 	.byte	0x04, 0x36
        /*0fca*/ 	.short	(.L_47 - .L_46)
.L_46:
        /*0fcc*/ 	.word	0x00000008
.L_47:


//--------------------- .nv.callgraph             --------------------------
	.section	.nv.callgraph,"",@"SHT_CUDA_CALLGRAPH"
	.align	4
	.sectionentsize	8
	.align		4
        /*0000*/ 	.word	0x00000000
	.align		4
        /*0004*/ 	.word	0xffffffff
	.align		4
        /*0008*/ 	.word	index@(_ZN7cutlass13device_kernelINS_4gemm6kernel13GemmUniversalIN4cute5tupleIJiiiiEEENS1_10collective13CollectiveMmaINS1_34MainloopSm90TmaGmmaWarpSpecializedILi16ENS5_IJNS4_1CILi1EEESB_SB_EEENS1_35KernelTmaWarpSpecializedCooperativeEEENS5_IJNSA_ILi192EEENSA_ILi240EEENSA_ILi16EEEEEENS_6half_tENS5_IJlSB_lEEESJ_SK_NS4_8TiledMMAINS4_8MMA_AtomIJNS4_4SM904GMMA25MMA_64x16x16_F32F16F16_SSILNSO_5MajorE0ELSQ_0ELNSO_7ScaleInE1ELSR_1EEEEEENS4_6LayoutINS5_IJNSA_ILi2EEESB_SB_EEENS5_IJSB_NSA_ILi0EEESX_EEEEENS5_IJNS4_10UnderscoreES10_S10_EEEEENS4_13SM90_TMA_LOADENS4_14ComposedLayoutINS4_7SwizzleILi1ELi4ELi3EEENS4_18smem_ptr_flag_bitsILi16EEENSU_INS5_IJNSA_ILi8EEESH_EEENS5_IJSH_SB_EEEEEEEvNS4_8identityES13_S1D_vS1E_EENS_8epilogue10collective6detail29Sm90TmaWarpSpecializedAdapterINS1H_15DefaultEpilogueISJ_SK_SK_NS1G_6thread17LinearCombinationISJ_Li1EffLNS1L_9ScaleType4KindE0ELNS_15FloatRoundStyleE2ESJ_EENS1_15EpilogueDefaultEEEEEvvEEEEvNT_6ParamsE)
	.align		4
        /*000c*/ 	.word	index@(__assertfail)
	.align		4
        /*0010*/ 	.word	0x00000000
	.align		4
        /*0014*/ 	.word	0xfffffffe
	.align		4
        /*0018*/ 	.word	0x00000000
	.align		4
        /*001c*/ 	.word	0xfffffffd
	.align		4
        /*0020*/ 	.word	0x00000000
	.align		4
        /*0024*/ 	.word	0xfffffffc


//--------------------- .nv.constant4             --------------------------
	.section	.nv.constant4,"a",@progbits
	.align	8
	.align		8
.nv.constant4:
        /*0000*/ 	.dword	__assertfail
	.align		8
        /*0008*/ 	.dword	__unnamed_1
	.align		8
        /*0010*/ 	.dword	_ZN40_INTERNAL_e0ca9bcc_4_k_cu_4ea94214_152134cuda3std3__45__cpo5beginE
	.align		8
        /*0018*/ 	.dword	_ZN40_INTERNAL_e0ca9bcc_4_k_cu_4ea94214_152134cuda3std3__45__cpo3endE
	.align		8
        /*0020*/ 	.dword	_ZN40_INTERNAL_e0ca9bcc_4_k_cu_4ea94214_152134cuda3std3__45__cpo6cbeginE
	.align		8
        /*0028*/ 	.dword	_ZN40_INTERNAL_e0ca9bcc_4_k_cu_4ea94214_152134cuda3std3__45__cpo4cendE
	.align		8
        /*0030*/ 	.dword	_ZN40_INTERNAL_e0ca9bcc_4_k_cu_4ea94214_152134cuda3std3__442_GLOBAL__N__e0ca9bcc_4_k_cu_4ea94214_152136ignoreE
	.align		8
        /*0038*/ 	.dword	_ZN40_INTERNAL_e0ca9bcc_4_k_cu_4ea94214_152134cuda3std3__419piecewise_constructE
	.align		8
        /*0040*/ 	.dword	_ZN40_INTERNAL_e0ca9bcc_4_k_cu_4ea94214_152134cuda3std3__48in_placeE
	.align		8
        /*0048*/ 	.dword	_ZN40_INTERNAL_e0ca9bcc_4_k_cu_4ea94214_152134cuda3std6ranges3__45__cpo4swapE
	.align		8
        /*0050*/ 	.dword	_ZN40_INTERNAL_e0ca9bcc_4_k_cu_4ea94214_152134cuda3std6ranges3__45__cpo9iter_moveE
	.align		8
        /*0058*/ 	.dword	_ZN40_INTERNAL_e0ca9bcc_4_k_cu_4ea94214_152134cute7productE
	.align		8
        /*0060*/ 	.dword	_ZN40_INTERNAL_e0ca9bcc_4_k_cu_4ea94214_152134cute1_E
	.align		8
        /*0068*/ 	.dword	$str$22
	.align		8
        /*0070*/ 	.dword	$str$23


//--------------------- .text._ZN7cutlass13device_kernelINS_4gemm6kernel13GemmUniversalIN4cute5tupleIJiiiiEEENS1_10collective13CollectiveMmaINS1_34MainloopSm90TmaGmmaWarpSpecializedILi16ENS5_IJNS4_1CILi1EEESB_SB_EEENS1_35KernelTmaWarpSpecializedCooperativeEEENS5_IJNSA_ILi192EEENSA_ILi240EEENSA_ILi16EEEEEENS_6half_tENS5_IJlSB_lEEESJ_SK_NS4_8TiledMMAINS4_8MMA_AtomIJNS4_4SM904GMMA25MMA_64x16x16_F32F16F16_SSILNSO_5MajorE0ELSQ_0ELNSO_7ScaleInE1ELSR_1EEEEEENS4_6LayoutINS5_IJNSA_ILi2EEESB_SB_EEENS5_IJSB_NSA_ILi0EEESX_EEEEENS5_IJNS4_10UnderscoreES10_S10_EEEEENS4_13SM90_TMA_LOADENS4_14ComposedLayoutINS4_7SwizzleILi1ELi4ELi3EEENS4_18smem_ptr_flag_bitsILi16EEENSU_INS5_IJNSA_ILi8EEESH_EEENS5_IJSH_SB_EEEEEEEvNS4_8identityES13_S1D_vS1E_EENS_8epilogue10collective6detail29Sm90TmaWarpSpecializedAdapterINS1H_15DefaultEpilogueISJ_SK_SK_NS1G_6thread17LinearCombinationISJ_Li1EffLNS1L_9ScaleType4KindE0ELNS_15FloatRoundStyleE2ESJ_EENS1_15EpilogueDefaultEEEEEvvEEEEvNT_6ParamsE --------------------------
	.section	.text._ZN7cutlass13device_kernelINS_4gemm6kernel13GemmUniversalIN4cute5tupleIJiiiiEEENS1_10collective13CollectiveMmaINS1_34MainloopSm90TmaGmmaWarpSpecializedILi16ENS5_IJNS4_1CILi1EEESB_SB_EEENS1_35KernelTmaWarpSpecializedCooperativeEEENS5_IJNSA_ILi192EEENSA_ILi240EEENSA_ILi16EEEEEENS_6half_tENS5_IJlSB_lEEESJ_SK_NS4_8TiledMMAINS4_8MMA_AtomIJNS4_4SM904GMMA25MMA_64x16x16_F32F16F16_SSILNSO_5MajorE0ELSQ_0ELNSO_7ScaleInE1ELSR_1EEEEEENS4_6LayoutINS5_IJNSA_ILi2EEESB_SB_EEENS5_IJSB_NSA_ILi0EEESX_EEEEENS5_IJNS4_10UnderscoreES10_S10_EEEEENS4_13SM90_TMA_LOADENS4_14ComposedLayoutINS4_7SwizzleILi1ELi4ELi3EEENS4_18smem_ptr_flag_bitsILi16EEENSU_INS5_IJNSA_ILi8EEESH_EEENS5_IJSH_SB_EEEEEEEvNS4_8identityES13_S1D_vS1E_EENS_8epilogue10collective6detail29Sm90TmaWarpSpecializedAdapterINS1H_15DefaultEpilogueISJ_SK_SK_NS1G_6thread17LinearCombinationISJ_Li1EffLNS1L_9ScaleType4KindE0ELNS_15FloatRoundStyleE2ESJ_EENS1_15EpilogueDefaultEEEEEvvEEEEvNT_6ParamsE,"ax",@progbits
	.align	128
.text._ZN7cutlass13device_kernelINS_4gemm6kernel13GemmUniversalIN4cute5tupleIJiiiiEEENS1_10collective13CollectiveMmaINS1_34MainloopSm90TmaGmmaWarpSpecializedILi16ENS5_IJNS4_1CILi1EEESB_SB_EEENS1_35KernelTmaWarpSpecializedCooperativeEEENS5_IJNSA_ILi192EEENSA_ILi240EEENSA_ILi16EEEEEENS_6half_tENS5_IJlSB_lEEESJ_SK_NS4_8TiledMMAINS4_8MMA_AtomIJNS4_4SM904GMMA25MMA_64x16x16_F32F16F16_SSILNSO_5MajorE0ELSQ_0ELNSO_7ScaleInE1ELSR_1EEEEEENS4_6LayoutINS5_IJNSA_ILi2EEESB_SB_EEENS5_IJSB_NSA_ILi0EEESX_EEEEENS5_IJNS4_10UnderscoreES10_S10_EEEEENS4_13SM90_TMA_LOADENS4_14ComposedLayoutINS4_7SwizzleILi1ELi4ELi3EEENS4_18smem_ptr_flag_bitsILi16EEENSU_INS5_IJNSA_ILi8EEESH_EEENS5_IJSH_SB_EEEEEEEvNS4_8identityES13_S1D_vS1E_EENS_8epilogue10collective6detail29Sm90TmaWarpSpecializedAdapterINS1H_15DefaultEpilogueISJ_SK_SK_NS1G_6thread17LinearCombinationISJ_Li1EffLNS1L_9ScaleType4KindE0ELNS_15FloatRoundStyleE2ESJ_EENS1_15EpilogueDefaultEEEEEvvEEEEvNT_6ParamsE:
        .type           _ZN7cutlass13device_kernelINS_4gemm6kernel13GemmUniversalIN4cute5tupleIJiiiiEEENS1_10collective13CollectiveMmaINS1_34MainloopSm90TmaGmmaWarpSpecializedILi16ENS5_IJNS4_1CILi1EEESB_SB_EEENS1_35KernelTmaWarpSpecializedCooperativeEEENS5_IJNSA_ILi192EEENSA_ILi240EEENSA_ILi16EEEEEENS_6half_tENS5_IJlSB_lEEESJ_SK_NS4_8TiledMMAINS4_8MMA_AtomIJNS4_4SM904GMMA25MMA_64x16x16_F32F16F16_SSILNSO_5MajorE0ELSQ_0ELNSO_7ScaleInE1ELSR_1EEEEEENS4_6LayoutINS5_IJNSA_ILi2EEESB_SB_EEENS5_IJSB_NSA_ILi0EEESX_EEEEENS5_IJNS4_10UnderscoreES10_S10_EEEEENS4_13SM90_TMA_LOADENS4_14ComposedLayoutINS4_7SwizzleILi1ELi4ELi3EEENS4_18smem_ptr_flag_bitsILi16EEENSU_INS5_IJNSA_ILi8EEESH_EEENS5_IJSH_SB_EEEEEEEvNS4_8identityES13_S1D_vS1E_EENS_8epilogue10collective6detail29Sm90TmaWarpSpecializedAdapterINS1H_15DefaultEpilogueISJ_SK_SK_NS1G_6thread17LinearCombinationISJ_Li1EffLNS1L_9ScaleType4KindE0ELNS_15FloatRoundStyleE2ESJ_EENS1_15EpilogueDefaultEEEEEvvEEEEvNT_6ParamsE,@function
        .size           _ZN7cutlass13device_kernelINS_4gemm6kernel13GemmUniversalIN4cute5tupleIJiiiiEEENS1_10collective13CollectiveMmaINS1_34MainloopSm90TmaGmmaWarpSpecializedILi16ENS5_IJNS4_1CILi1EEESB_SB_EEENS1_35KernelTmaWarpSpecializedCooperativeEEENS5_IJNSA_ILi192EEENSA_ILi240EEENSA_ILi16EEEEEENS_6half_tENS5_IJlSB_lEEESJ_SK_NS4_8TiledMMAINS4_8MMA_AtomIJNS4_4SM904GMMA25MMA_64x16x16_F32F16F16_SSILNSO_5MajorE0ELSQ_0ELNSO_7ScaleInE1ELSR_1EEEEEENS4_6LayoutINS5_IJNSA_ILi2EEESB_SB_EEENS5_IJSB_NSA_ILi0EEESX_EEEEENS5_IJNS4_10UnderscoreES10_S10_EEEEENS4_13SM90_TMA_LOADENS4_14ComposedLayoutINS4_7SwizzleILi1ELi4ELi3EEENS4_18smem_ptr_flag_bitsILi16EEENSU_INS5_IJNSA_ILi8EEESH_EEENS5_IJSH_SB_EEEEEEEvNS4_8identityES13_S1D_vS1E_EENS_8epilogue10collective6detail29Sm90TmaWarpSpecializedAdapterINS1H_15DefaultEpilogueISJ_SK_SK_NS1G_6thread17LinearCombinationISJ_Li1EffLNS1L_9ScaleType4KindE0ELNS_15FloatRoundStyleE2ESJ_EENS1_15EpilogueDefaultEEEEEvvEEEEvNT_6ParamsE,(.L_x_569 - _ZN7cutlass13device_kernelINS_4gemm6kernel13GemmUniversalIN4cute5tupleIJiiiiEEENS1_10collective13CollectiveMmaINS1_34MainloopSm90TmaGmmaWarpSpecializedILi16ENS5_IJNS4_1CILi1EEESB_SB_EEENS1_35KernelTmaWarpSpecializedCooperativeEEENS5_IJNSA_ILi192EEENSA_ILi240EEENSA_ILi16EEEEEENS_6half_tENS5_IJlSB_lEEESJ_SK_NS4_8TiledMMAINS4_8MMA_AtomIJNS4_4SM904GMMA25MMA_64x16x16_F32F16F16_SSILNSO_5MajorE0ELSQ_0ELNSO_7ScaleInE1ELSR_1EEEEEENS4_6LayoutINS5_IJNSA_ILi2EEESB_SB_EEENS5_IJSB_NSA_ILi0EEESX_EEEEENS5_IJNS4_10UnderscoreES10_S10_EEEEENS4_13SM90_TMA_LOADENS4_14ComposedLayoutINS4_7SwizzleILi1ELi4ELi3EEENS4_18smem_ptr_flag_bitsILi16EEENSU_INS5_IJNSA_ILi8EEESH_EEENS5_IJSH_SB_EEEEEEEvNS4_8identityES13_S1D_vS1E_EENS_8epilogue10collective6detail29Sm90TmaWarpSpecializedAdapterINS1H_15DefaultEpilogueISJ_SK_SK_NS1G_6thread17LinearCombinationISJ_Li1EffLNS1L_9ScaleType4KindE0ELNS_15FloatRoundStyleE2ESJ_EENS1_15EpilogueDefaultEEEEEvvEEEEvNT_6ParamsE)
        .other          _ZN7cutlass13device_kernelINS_4gemm6kernel13GemmUniversalIN4cute5tupleIJiiiiEEENS1_10collective13CollectiveMmaINS1_34MainloopSm90TmaGmmaWarpSpecializedILi16ENS5_IJNS4_1CILi1EEESB_SB_EEENS1_35KernelTmaWarpSpecializedCooperativeEEENS5_IJNSA_ILi192EEENSA_ILi240EEENSA_ILi16EEEEEENS_6half_tENS5_IJlSB_lEEESJ_SK_NS4_8TiledMMAINS4_8MMA_AtomIJNS4_4SM904GMMA25MMA_64x16x16_F32F16F16_SSILNSO_5MajorE0ELSQ_0ELNSO_7ScaleInE1ELSR_1EEEEEENS4_6LayoutINS5_IJNSA_ILi2EEESB_SB_EEENS5_IJSB_NSA_ILi0EEESX_EEEEENS5_IJNS4_10UnderscoreES10_S10_EEEEENS4_13SM90_TMA_LOADENS4_14ComposedLayoutINS4_7SwizzleILi1ELi4ELi3EEENS4_18smem_ptr_flag_bitsILi16EEENSU_INS5_IJNSA_ILi8EEESH_EEENS5_IJSH_SB_EEEEEEEvNS4_8identityES13_S1D_vS1E_EENS_8epilogue10collective6detail29Sm90TmaWarpSpecializedAdapterINS1H_15DefaultEpilogueISJ_SK_SK_NS1G_6thread17LinearCombinationISJ_Li1EffLNS1L_9ScaleType4KindE0ELNS_15FloatRoundStyleE2ESJ_EENS1_15EpilogueDefaultEEEEEvvEEEEvNT_6ParamsE,@"STO_CUDA_ENTRY STV_DEFAULT"
_ZN7cutlass13device_kernelINS_4gemm6kernel13GemmUniversalIN4cute5tupleIJiiiiEEENS1_10collective13CollectiveMmaINS1_34MainloopSm90TmaGmmaWarpSpecializedILi16ENS5_IJNS4_1CILi1EEESB_SB_EEENS1_35KernelTmaWarpSpecializedCooperativeEEENS5_IJNSA_ILi192EEENSA_ILi240EEENSA_ILi16EEEEEENS_6half_tENS5_IJlSB_lEEESJ_SK_NS4_8TiledMMAINS4_8MMA_AtomIJNS4_4SM904GMMA25MMA_64x16x16_F32F16F16_SSILNSO_5MajorE0ELSQ_0ELNSO_7ScaleInE1ELSR_1EEEEEENS4_6LayoutINS5_IJNSA_ILi2EEESB_SB_EEENS5_IJSB_NSA_ILi0EEESX_EEEEENS5_IJNS4_10UnderscoreES10_S10_EEEEENS4_13SM90_TMA_LOADENS4_14ComposedLayoutINS4_7SwizzleILi1ELi4ELi3EEENS4_18smem_ptr_flag_bitsILi16EEENSU_INS5_IJNSA_ILi8EEESH_EEENS5_IJSH_SB_EEEEEEEvNS4_8identityES13_S1D_vS1E_EENS_8epilogue10collective6detail29Sm90TmaWarpSpecializedAdapterINS1H_15DefaultEpilogueISJ_SK_SK_NS1G_6thread17LinearCombinationISJ_Li1EffLNS1L_9ScaleType4KindE0ELNS_15FloatRoundStyleE2ESJ_EENS1_15EpilogueDefaultEEEEEvvEEEEvNT_6ParamsE:
[----:B------:R-:W0:Y:S02]  /*0000*/  LDC R1, c[0x0][0x28] ;  /* 0x00000a00ff017b82 */ /* 0x000e240000000800 */
[----:B0-----:R-:W-:Y:S01]  /*0010*/  VIADD R1, R1, 0xfffffe90 ;  /* 0xfffffe9001017836 */ /* 0x001fe20000000000 */
[----:B------:R-:W0:Y:S01]  /*0020*/  S2R R2, SR_TID.X ;  /* 0x0000000000027919 */ /* 0x000e220000002100 */
[----:B------:R-:W-:Y:S01]  /*0030*/  ELECT P0, URZ, PT ;  /* 0x00000000003f782f */ /* 0x000fe20003800000 */
[----:B------:R-:W-:Y:S01]  /*0040*/  BSSY B0, `(.L_x_0) ;  /* 0x000000f000007945 */ /* 0x000fe20003800000 */
[--C-:B0-----:R-:W-:Y:S02]  /*0050*/  SHF.R.U32.HI R0, RZ, 0x5, R2.reuse ;  /* 0x00000005ff007819 */ /* 0x101fe40000011602 */
[----:B------:R-:W-:-:S03]  /*0060*/  SHF.R.U32.HI R2, RZ, 0x7, R2 ;  /* 0x00000007ff027819 */ /* 0x000fc60000011602 */
[----:B------:R-:W0:Y:S04]  /*0070*/  SHFL.IDX PT, R3, R0, RZ, 0x1f ;  /* 0x00001fff00037589 */ /* 0x000e2800000e0000 */
[----:B------:R1:W2:Y:S01]  /*0080*/  SHFL.IDX PT, R5, R2, RZ, 0x1f ;  /* 0x00001fff02057589 */ /* 0x0002a200000e0000 */
[----:B0-----:R-:W-:-:S13]  /*0090*/  ISETP.NE.OR P0, PT, R3, RZ, !P0 ;  /* 0x000000ff0300720c */ /* 0x001fda0004705670 */
[----:B-12---:R-:W-:Y:S05]  /*00a0*/  @P0 BRA `(.L_x_1) ;  /* 0x0000000000200947 */ /* 0x006fea0003800000 */
[----:B------:R-:W-:Y:S02]  /*00b0*/  ULDC.64 UR4, c[0x0][0x198] ;  /* 0x0000660000047ab9 */ /* 0x000fe40000000a00 */
[----:B------:R-:W-:Y:S02]  /*00c0*/  UIADD3 UR6, UP0, UR4, 0xf0, URZ ;  /* 0x000000f004067890 */ /* 0x000fe4000ff1e03f */
[----:B------:R-:W-:Y:S02]  /*00d0*/  UIADD3 UR4, UP1, UR4, 0x1f0, URZ ;  /* 0x000001f004047890 */ /* 0x000fe4000ff3e03f */
[----:B------:R-:W-:Y:S02]  /*00e0*/  UIADD3.X UR7, URZ, UR5, URZ, UP0, !UPT ;  /* 0x000000053f077290 */ /* 0x000fe400087fe43f */
[----:B------:R-:W-:-:S07]  /*00f0*/  UIADD3.X UR5, URZ, UR5, URZ, UP1, !UPT ;  /* 0x000000053f057290 */ /* 0x000fce0008ffe43f */
[----:B------:R0:W-:Y:S02]  /*0100*/  UTMACCTL.PF [UR6] ;  /* 0x00000000060079b9 */ /* 0x0001e40008040000 */
[----:B------:R0:W-:Y:S02]  /*0110*/  UTMACCTL.PF [UR4] ;  /* 0x00000000040079b9 */ /* 0x0001e40008040000 */
[----:B0-----:R-:W-:Y:S01]  /*0120*/  NOP ;  /* 0x0000000000007918 */ /* 0x001fe20000000000 */
.L_x_1:
[----:B------:R-:W-:Y:S05]  /*0130*/  BSYNC B0 ;  /* 0x0000000000007941 */ /* 0x000fea0003800000 */
.L_x_0:
[----:B------:R-:W0:Y:S02]  /*0140*/  SHFL.IDX PT, R2, R0, RZ, 0x1f ;  /* 0x00001fff00027589 */ /* 0x000e2400000e0000 */
[----:B0-----:R-:W-:-:S13]  /*0150*/  ISETP.NE.AND P0, PT, R2, RZ, PT ;  /* 0x000000ff0200720c */ /* 0x001fda0003f05270 */
[----:B------:R-:W-:Y:S05]  /*0160*/  @P0 BRA `(.L_x_2) ;  /* 0x0000000000c40947 */ /* 0x000fea0003800000 */
[----:B------:R-:W-:Y:S01]  /*0170*/  ELECT P0, URZ, PT ;  /* 0x00000000003f782f */ /* 0x000fe20003800000 */
[----:B------:R-:W-:-:S12]  /*0180*/  BSSY B0, `(.L_x_2) ;  /* 0x000002f000007945 */ /* 0x000fd80003800000 */
[----:B------:R-:W-:Y:S05]  /*0190*/  @!P0 BRA `(.L_x_3) ;  /* 0x0000000000b48947 */ /* 0x000fea0003800000 */
[----:B------:R-:W0:Y:S01]  /*01a0*/  S2UR UR8, SR_CgaCtaId ;  /* 0x00000000000879c3 */ /* 0x000e220000008800 */
[----:B------:R-:W-:Y:S01]  /*01b0*/  UMOV UR4, 0x400 ;  /* 0x0000040000047882 */ /* 0x000fe20000000000 */
[----:B------:R-:W-:Y:S01]  /*01c0*/  UMOV UR5, 0x1 ;  /* 0x0000000100057882 */ /* 0x000fe20000000000 */
[----:B------:R-:W-:Y:S02]  /*01d0*/  UMOV UR6, 0x100 ;  /* 0x0000010000067882 */ /* 0x000fe40000000000 */
[----:B------:R-:W-:-:S04]  /*01e0*/  UIADD3 UR6, -UR6, 0x100000, URZ ;  /* 0x0010000006067890 */ /* 0x000fc8000fffe13f */
[----:B------:R-:W-:Y:S02]  /*01f0*/  USHF.L.U32 UR7, UR6, 0xb, URZ ;  /* 0x0000000b06077899 */ /* 0x000fe4000800063f */
[----:B------:R-:W-:Y:S02]  /*0200*/  USHF.L.U32 UR6, UR6, 0x1, URZ ;  /* 0x0000000106067899 */ /* 0x000fe4000800063f */
[----:B0-----:R-:W-:Y:S02]  /*0210*/  ULEA UR8, UR8, UR4, 0x18 ;  /* 0x0000000408087291 */ /* 0x001fe4000f8ec03f */
[----:B------:R-:W-:-:S04]  /*0220*/  UIADD3 UR4, -UR5, 0x100000, URZ ;  /* 0x0010000005047890 */ /* 0x000fc8000fffe13f */
[----:B------:R-:W-:Y:S02]  /*0230*/  USHF.L.U32 UR5, UR4, 0xb, URZ ;  /* 0x0000000b04057899 */ /* 0x000fe4000800063f */
[----:B------:R-:W-:Y:S01]  /*0240*/  USHF.L.U32 UR4, UR4, 0x1, URZ ;  /* 0x0000000104047899 */ /* 0x000fe2000800063f */
[----:B------:R-:W0:Y:S11]  /*0250*/  FENCE.VIEW.ASYNC.S ;  /* 0x00000000000073c6 */ /* 0x000e360000000000 */
[----:B0-----:R0:W1:Y:S01]  /*0260*/  SYNCS.EXCH.64 URZ, [UR8], UR4 ;  /* 0x00000004083f75b2 */ /* 0x0010620008000100 */
[----:B------:R0:W2:Y:S01]  /*0270*/  SYNCS.EXCH.64 URZ, [UR8+0x80], UR6 ;  /* 0x00008006083f75b2 */ /* 0x0000a20008000100 */
[----:B------:R0:W3:Y:S01]  /*0280*/  SYNCS.EXCH.64 URZ, [UR8+0x8], UR4 ;  /* 0x00000804083f75b2 */ /* 0x0000e20008000100 */
[----:B------:R0:W4:Y:S01]  /*0290*/  SYNCS.EXCH.64 URZ, [UR8+0x88], UR6 ;  /* 0x00008806083f75b2 */ /* 0x0001220008000100 */
[----:B------:R0:W0:Y:S01]  /*02a0*/  SYNCS.EXCH.64 URZ, [UR8+0x10], UR4 ;  /* 0x00001004083f75b2 */ /* 0x0000220008000100 */
        /* <DEDUP_REMOVED lines=27> */
[----:B-1234-:R-:W-:Y:S01]  /*0460*/  NOP ;  /* 0x0000000000007918 */ /* 0x01efe20000000000 */
.L_x_3:
[----:B0-----:R-:W-:Y:S05]  /*0470*/  BSYNC B0 ;  /* 0x0000000000007941 */ /* 0x001fea0003800000 */
.L_x_2:
[----:B------:R-:W0:Y:S01]  /*0480*/  SHFL.IDX PT, R0, R0, RZ, 0x1f ;  /* 0x00001fff00007589 */ /* 0x000e2200000e0000 */
[----:B------:R-:W1:Y:S01]  /*0490*/  LDC R2, c[0x0][0x65c] ;  /* 0x00019700ff027b82 */ /* 0x000e620000000800 */
[----:B------:R-:W-:Y:S02]  /*04a0*/  ELECT P0, URZ, PT ;  /* 0x00000000003f782f */ /* 0x000fe40003800000 */
[----:B------:R-:W-:Y:S01]  /*04b0*/  SHF.R.S32.HI R6, RZ, 0x1f, R3 ;  /* 0x0000001fff067819 */ /* 0x000fe20000011403 */
[----:B------:R-:W2:Y:S01]  /*04c0*/  S2R R4, SR_CTAID.Y ;  /* 0x0000000000047919 */ /* 0x000ea20000002600 */
[----:B------:R-:W-:Y:S01]  /*04d0*/  UMOV UR4, 0x20 ;  /* 0x0000002000047882 */ /* 0x000fe20000000000 */
[C---:B------:R-:W-:Y:S01]  /*04e0*/  ISETP.NE.AND P2, PT, R5.reuse, RZ, PT ;  /* 0x000000ff0500720c */ /* 0x040fe20003f45270 */
[----:B------:R-:W-:Y:S01]  /*04f0*/  VIADD R10, R5, 0xffffffff ;  /* 0xffffffff050a7836 */ /* 0x000fe20000000000 */
[----:B------:R-:W-:Y:S01]  /*0500*/  LEA.HI R6, R6, R3, RZ, 0x2 ;  /* 0x0000000306067211 */ /* 0x000fe200078f10ff */
[----:B------:R-:W-:Y:S01]  /*0510*/  NOP ;  /* 0x0000000000007918 */ /* 0x000fe20000000000 */
[----:B------:R-:W-:-:S02]  /*0520*/  NOP ;  /* 0x0000000000007918 */ /* 0x000fc40000000000 */
[----:B------:R-:W-:Y:S02]  /*0530*/  ISETP.GE.U32.AND P1, PT, R10, 0x2, PT ;  /* 0x000000020a00780c */ /* 0x000fe40003f26070 */
[----:B0-----:R-:W-:Y:S02]  /*0540*/  ISETP.NE.OR P0, PT, R0, RZ, !P0 ;  /* 0x000000ff0000720c */ /* 0x001fe40004705670 */
[----:B-1----:R-:W-:Y:S02]  /*0550*/  ISETP.NE.AND P3, PT, R2, 0x1, PT ;  /* 0x000000010200780c */ /* 0x002fe40003f65270 */
[----:B------:R-:W0:Y:S01]  /*0560*/  S2R R2, SR_CTAID.X ;  /* 0x0000000000027919 */ /* 0x000e220000002500 */
[----:B------:R-:W-:-:S05]  /*0570*/  LOP3.LUT R0, R6, 0xfffffffc, RZ, 0xc0, !PT ;  /* 0xfffffffc06007812 */ /* 0x000fca00078ec0ff */
[----:B------:R-:W-:Y:S02]  /*0580*/  IMAD.IADD R0, R3, 0x1, -R0 ;  /* 0x0000000103007824 */ /* 0x000fe400078e0a00 */
[----:B------:R-:W-:Y:S01]  /*0590*/  IMAD.MOV.U32 R3, RZ, RZ, RZ ;  /* 0x000000ffff037224 */ /* 0x000fe200078e00ff */
[----:B------:R-:W-:Y:S01]  /*05a0*/  VOTEU.ALL UP0, P0 ;  /* 0x00000000003f7886 */ /* 0x000fe20000000000 */
[----:B------:R-:W-:Y:S01]  /*05b0*/  VOTEU.ALL UP1, P0 ;  /* 0x00000000003f7886 */ /* 0x000fe20000020000 */
[----:B------:R-:W0:Y:S01]  /*05c0*/  @P3 LDC R9, c[0x0][0x10] ;  /* 0x00000400ff093b82 */ /* 0x000e220000000800 */
[----:B--2---:R-:W-:Y:S02]  /*05d0*/  @P3 IMAD.MOV.U32 R6, RZ, RZ, R4 ;  /* 0x000000ffff063224 */ /* 0x004fe400078e0004 */
[----:B------:R-:W-:Y:S01]  /*05e0*/  @!UP0 UMOV UR6, 0x400 ;  /* 0x0000040000068882 */ /* 0x000fe20000000000 */
[----:B------:R-:W-:-:S04]  /*05f0*/  @!UP0 UIADD3 UR4, -UR4, 0x100000, URZ ;  /* 0x0010000004048890 */ /* 0x000fc8000fffe13f */
[----:B------:R-:W-:Y:S02]  /*0600*/  @!UP0 USHF.L.U32 UR5, UR4, 0xb, URZ ;  /* 0x0000000b04058899 */ /* 0x000fe4000800063f */
[----:B------:R-:W-:Y:S01]  /*0610*/  @!UP0 USHF.L.U32 UR4, UR4, 0x1, URZ ;  /* 0x0000000104048899 */ /* 0x000fe2000800063f */
[----:B------:R-:W-:Y:S01]  /*0620*/  @P3 IMAD.MOV.U32 R7, RZ, RZ, RZ ;  /* 0x000000ffff073224 */ /* 0x000fe200078e00ff */
[----:B------:R-:W1:Y:S08]  /*0630*/  @!UP0 S2UR UR7, SR_CgaCtaId ;  /* 0x00000000000789c3 */ /* 0x000e700000008800 */
[----:B------:R-:W2:Y:S01]  /*0640*/  @!P3 LDC R11, c[0x0][0xc] ;  /* 0x00000300ff0bbb82 */ /* 0x000ea20000000800 */
[----:B0-----:R-:W-:-:S04]  /*0650*/  @P3 IMAD.WIDE.U32 R8, R2, R9, R6 ;  /* 0x0000000902083225 */ /* 0x001fc800078e0006 */
[----:B------:R-:W-:Y:S01]  /*0660*/  @P3 IMAD.MOV.U32 R12, RZ, RZ, R8 ;  /* 0x000000ffff0c3224 */ /* 0x000fe200078e0008 */
[----:B-1----:R-:W-:Y:S01]  /*0670*/  @!UP0 ULEA UR6, UR7, UR6, 0x18 ;  /* 0x0000000607068291 */ /* 0x002fe2000f8ec03f */
[----:B------:R-:W-:Y:S01]  /*0680*/  VOTEU.ALL UP0, P0 ;  /* 0x00000000003f7886 */ /* 0x000fe20000000000 */
[----:B------:R-:W-:-:S04]  /*0690*/  ISETP.NE.AND P0, PT, R0, 0x3, PT ;  /* 0x000000030000780c */ /* 0x000fc80003f05270 */
[----:B------:R-:W-:Y:S01]  /*06a0*/  ISETP.EQ.OR P0, PT, R0, RZ, !P0 ;  /* 0x000000ff0000720c */ /* 0x000fe20004702670 */
[----:B--2---:R-:W-:-:S03]  /*06b0*/  @!P3 IMAD.WIDE.U32 R6, R11, R4, R2 ;  /* 0x000000040b06b225 */ /* 0x004fc600078e0002 */
[----:B------:R-:W-:Y:S01]  /*06c0*/  ISETP.EQ.AND P0, PT, R5, RZ, P0 ;  /* 0x000000ff0500720c */ /* 0x000fe20000702270 */
[----:B------:R-:W-:Y:S01]  /*06d0*/  @P3 IMAD.MOV.U32 R5, RZ, RZ, RZ ;  /* 0x000000ffff053224 */ /* 0x000fe200078e00ff */
[----:B------:R-:W0:Y:S02]  /*06e0*/  FENCE.VIEW.ASYNC.S ;  /* 0x00000000000073c6 */ /* 0x000e240000000000 */
[----:B0-----:R0:W1:Y:S01]  /*06f0*/  @!UP0 SYNCS.EXCH.64 URZ, [UR6+0x110], UR4 ;  /* 0x00011004063f85b2 */ /* 0x0010620008000100 */
[----:B------:R-:W-:Y:S02]  /*0700*/  @!P3 IMAD.MOV.U32 R12, RZ, RZ, R6 ;  /* 0x000000ffff0cb224 */ /* 0x000fe400078e0006 */
[----:B------:R-:W-:Y:S01]  /*0710*/  @P3 IMAD.IADD R20, R9, 0x1, R5 ;  /* 0x0000000109143824 */ /* 0x000fe200078e0205 */
[----:B------:R-:W-:Y:S01]  /*0720*/  SEL R5, RZ, 0x1, !P0 ;  /* 0x00000001ff057807 */ /* 0x000fe20004000000 */
[----:B------:R-:W-:Y:S01]  /*0730*/  @!P3 IMAD.MOV.U32 R20, RZ, RZ, R7 ;  /* 0x000000ffff14b224 */ /* 0x000fe200078e0007 */
[----:B------:R0:W-:Y:S02]  /*0740*/  STL [R1+0xbc], R12 ;  /* 0x0000bc0c01007387 */ /* 0x0001e40000100800 */
[----:B------:R-:W-:-:S02]  /*0750*/  SEL R5, R5, 0x2, P1 ;  /* 0x0000000205057807 */ /* 0x000fc40000800000 */
[----:B------:R0:W-:Y:S04]  /*0760*/  STL [R1+0xb8], R20 ;  /* 0x0000b81401007387 */ /* 0x0001e80000100800 */
[----:B------:R0:W-:Y:S01]  /*0770*/  STL [R1+0xb0], R5 ;  /* 0x0000b00501007387 */ /* 0x0001e20000100800 */
[----:B------:R0:W1:Y:S01]  /*0780*/  @!UP1 SYNCS.EXCH.64 URZ, [UR6+0x118], UR4 ;  /* 0x00011804063f95b2 */ /* 0x0000620008000100 */
[----:B------:R-:W-:Y:S01]  /*0790*/  NOP ;  /* 0x0000000000007918 */ /* 0x000fe20000000000 */
[----:B-1----:R-:W-:Y:S06]  /*07a0*/  BAR.SYNC.DEFER_BLOCKING 0x0 ;  /* 0x0000000000007b1d */ /* 0x002fec0000010000 */
[----:B------:R-:W-:Y:S05]  /*07b0*/  @!P2 BRA `(.L_x_4) ;  /* 0x0000014400c8a947 */ /* 0x000fea0003800000 */
[----:B------:R-:W-:-:S13]  /*07c0*/  ISETP.GT.U32.AND P0, PT, R10, 0x1, PT ;  /* 0x000000010a00780c */ /* 0x000fda0003f04070 */
[----:B0-----:R-:W-:Y:S05]  /*07d0*/  @P0 EXIT ;  /* 0x000000000000094d */ /* 0x001fea0003800000 */
[----:B------:R-:W-:Y:S01]  /*07e0*/  IMAD.MOV.U32 R5, RZ, RZ, -0x1 ;  /* 0xffffffffff057424 */ /* 0x000fe200078e00ff */
[----:B------:R-:W-:Y:S01]  /*07f0*/  ULDC.64 UR4, c[0x0][0x650] ;  /* 0x0001940000047ab9 */ /* 0x000fe20000000a00 */
[----:B------:R-:W-:Y:S01]  /*0800*/  PRMT R0, RZ, 0x7610, R0 ;  /* 0x00007610ff007816 */ /* 0x000fe20000000000 */
[----:B------:R-:W-:Y:S01]  /*0810*/  IMAD.MOV.U32 R18, RZ, RZ, -0x1 ;  /* 0xffffffffff127424 */ /* 0x000fe200078e00ff */
[----:B------:R-:W-:Y:S01]  /*0820*/  ISETP.GE.U32.AND P0, PT, R12, UR4, PT ;  /* 0x000000040c007c0c */ /* 0x000fe2000bf06070 */
[----:B------:R0:W-:Y:S01]  /*0830*/  STL [R1+0xb4], R5 ;  /* 0x0000b40501007387 */ /* 0x0001e20000100800 */
[----:B------:R-:W-:Y:S02]  /*0840*/  IMAD.MOV.U32 R19, RZ, RZ, -0x1 ;  /* 0xffffffffff137424 */ /* 0x000fe400078e00ff */
[----:B------:R-:W-:-:S13]  /*0850*/  ISETP.GE.U32.AND.EX P0, PT, R20, UR5, PT, P0 ;  /* 0x0000000514007c0c */ /* 0x000fda000bf06100 */
[----:B0-----:R-:W-:Y:S05]  /*0860*/  @P0 BRA `(.L_x_5) ;  /* 0x0000000400640947 */ /* 0x001fea0003800000 */
[----:B------:R-:W0:Y:S01]  /*0870*/  LDC.64 R14, c[0x0][0x628] ;  /* 0x00018a00ff0e7b82 */ /* 0x000e220000000a00 */
[----:B------:R-:W-:Y:S02]  /*0880*/  IMAD.MOV.U32 R6, RZ, RZ, R12 ;  /* 0x000000ffff067224 */ /* 0x000fe400078e000c */
[----:B------:R-:W-:-:S05]  /*0890*/  IMAD.MOV.U32 R7, RZ, RZ, R20 ;  /* 0x000000ffff077224 */ /* 0x000fca00078e0014 */
[----:B------:R-:W1:Y:S08]  /*08a0*/  LDC R0, c[0x0][0x630] ;  /* 0x00018c00ff007b82 */ /* 0x000e700000000800 */
[----:B------:R-:W2:Y:S01]  /*08b0*/  LDC.64 R16, c[0x0][0x620] ;  /* 0x00018800ff107b82 */ /* 0x000ea20000000a00 */
[----:B0-----:R-:W-:-:S04]  /*08c0*/  ISETP.NE.U32.AND P0, PT, R14, RZ, PT ;  /* 0x000000ff0e00720c */ /* 0x001fc80003f05070 */
[----:B------:R-:W-:-:S13]  /*08d0*/  ISETP.NE.AND.EX P0, PT, R15, RZ, PT, P0 ;  /* 0x000000ff0f00720c */ /* 0x000fda0003f05300 */
[----:B-12---:R-:W-:Y:S05]  /*08e0*/  @!P0 BRA `(.L_x_6) ;  /* 0x0000000000288947 */ /* 0x006fea0003800000 */
[----:B------:R-:W0:Y:S02]  /*08f0*/  LDC R5, c[0x0][0x634] ;  /* 0x00018d00ff057b82 */ /* 0x000e240000000800 */
[----:B0-----:R-:W-:-:S05]  /*0900*/  IADD3 R5, P0, R12, R5, RZ ;  /* 0x000000050c057210 */ /* 0x001fca0007f1e0ff */
[----:B------:R-:W-:-:S04]  /*0910*/  IMAD.X R13, RZ, RZ, R20, P0 ;  /* 0x000000ffff0d7224 */ /* 0x000fc800000e0614 */
[----:B------:R-:W-:-:S04]  /*0920*/  IMAD.WIDE.U32 R6, R13, R14, RZ ;  /* 0x0000000e0d067225 */ /* 0x000fc800078e00ff */
[----:B------:R-:W-:-:S04]  /*0930*/  IMAD.WIDE.U32 R8, P0, R5, R15, R6 ;  /* 0x0000000f05087225 */ /* 0x000fc80007800006 */
[----:B------:R-:W-:-:S04]  /*0940*/  IMAD.WIDE.U32 R6, R5, R14, RZ ;  /* 0x0000000e05067225 */ /* 0x000fc800078e00ff */
[----:B------:R-:W-:Y:S01]  /*0950*/  IMAD.X R11, RZ, RZ, RZ, P0 ;  /* 0x000000ffff0b7224 */ /* 0x000fe200000e06ff */
[----:B------:R-:W-:Y:S01]  /*0960*/  IADD3 RZ, P0, R7, R8, RZ ;  /* 0x0000000807ff7210 */ /* 0x000fe20007f1e0ff */
[----:B------:R-:W-:-:S04]  /*0970*/  IMAD.MOV.U32 R10, RZ, RZ, R9 ;  /* 0x000000ffff0a7224 */ /* 0x000fc800078e0009 */
[----:B------:R-:W-:-:S08]  /*0980*/  IMAD.WIDE.U32.X R6, R13, R15, R10, P0 ;  /* 0x0000000f0d067225 */ /* 0x000fd000000e040a */
.L_x_6:
[-CC-:B------:R-:W-:Y:S01]  /*0990*/  SHF.R.U64 R22, R6, R0.reuse, R7.reuse ;  /* 0x0000000006167219 */ /* 0x180fe20000001207 */
[----:B------:R-:W0:Y:S01]  /*09a0*/  LDC.64 R18, c[0x0][0x640] ;  /* 0x00019000ff127b82 */ /* 0x000e220000000a00 */
[----:B------:R-:W-:Y:S01]  /*09b0*/  SHF.R.U32.HI R3, RZ, R0, R7 ;  /* 0x00000000ff037219 */ /* 0x000fe20000011607 */
[----:B------:R-:W-:Y:S01]  /*09c0*/  ULDC UR4, c[0x0][0x150] ;  /* 0x0000540000047ab9 */ /* 0x000fe20000000800 */
[----:B------:R-:W-:Y:S01]  /*09d0*/  IADD3 R5, P0, RZ, -R22, RZ ;  /* 0x80000016ff057210 */ /* 0x000fe20007f1e0ff */
[----:B------:R-:W-:Y:S01]  /*09e0*/  IMAD.MOV.U32 R6, RZ, RZ, R12 ;  /* 0x000000ffff067224 */ /* 0x000fe200078e000c */
[----:B------:R-:W-:Y:S01]  /*09f0*/  I2FP.F32.U32 R0, R2 ;  /* 0x0000000200007245 */ /* 0x000fe20000201000 */
[----:B------:R-:W-:Y:S02]  /*0a00*/  IMAD.MOV.U32 R7, RZ, RZ, R20 ;  /* 0x000000ffff077224 */ /* 0x000fe400078e0014 */
[----:B------:R-:W1:Y:S01]  /*0a10*/  LDC R10, c[0x0][0x618] ;  /* 0x00018600ff0a7b82 */ /* 0x000e620000000800 */
[----:B------:R-:W-:-:S02]  /*0a20*/  IMAD.X R9, RZ, RZ, ~R3, P0 ;  /* 0x000000ffff097224 */ /* 0x000fc400000e0e03 */
[----:B------:R-:W-:Y:S01]  /*0a30*/  FMUL R0, R0, UR4 ;  /* 0x0000000400007c20 */ /* 0x000fe20008400000 */
[----:B------:R-:W-:Y:S01]  /*0a40*/  IMAD.WIDE.U32 R6, R5, R16, R6 ;  /* 0x0000001005067225 */ /* 0x000fe200078e0006 */
[----:B------:R-:W-:-:S03]  /*0a50*/  ULDC UR4, c[0x0][0x154] ;  /* 0x0000550000047ab9 */ /* 0x000fc60000000800 */
[----:B------:R-:W-:Y:S01]  /*0a60*/  IMAD R8, R9, R16, RZ ;  /* 0x0000001009087224 */ /* 0x000fe200078e02ff */
[----:B------:R-:W2:Y:S01]  /*0a70*/  LDC R3, c[0x0][0x144] ;  /* 0x00005100ff037b82 */ /* 0x000ea20000000800 */
[----:B------:R-:W3:Y:S01]  /*0a80*/  F2I.U32.TRUNC.NTZ R0, R0 ;  /* 0x0000000000007305 */ /* 0x000ee2000020f000 */
[----:B------:R-:W-:Y:S02]  /*0a90*/  IMAD.MOV.U32 R9, RZ, RZ, -0x1 ;  /* 0xffffffffff097424 */ /* 0x000fe400078e00ff */
[----:B------:R-:W-:-:S04]  /*0aa0*/  IMAD R5, R5, R17, R8 ;  /* 0x0000001105057224 */ /* 0x000fc800078e0208 */
[----:B------:R-:W4:Y:S01]  /*0ab0*/  LDC R14, c[0x0][0x608] ;  /* 0x00018200ff0e7b82 */ /* 0x000f220000000800 */
[----:B------:R-:W-:Y:S01]  /*0ac0*/  IMAD.IADD R7, R7, 0x1, R5 ;  /* 0x0000000107077824 */ /* 0x000fe200078e0205 */
[----:B0-----:R-:W-:Y:S02]  /*0ad0*/  ISETP.NE.U32.AND P0, PT, R18, RZ, PT ;  /* 0x000000ff1200720c */ /* 0x001fe40003f05070 */
[----:B------:R-:W-:Y:S02]  /*0ae0*/  I2FP.F32.U32 R5, R4 ;  /* 0x0000000400057245 */ /* 0x000fe40000201000 */
[----:B------:R-:W-:Y:S02]  /*0af0*/  ISETP.NE.AND.EX P0, PT, R19, RZ, PT, P0 ;  /* 0x000000ff1300720c */ /* 0x000fe40003f05300 */
[----:B------:R-:W0:Y:S01]  /*0b00*/  LDC R8, c[0x0][0x658] ;  /* 0x00019600ff087b82 */ /* 0x000e220000000800 */
[-CC-:B-1----:R-:W-:Y:S01]  /*0b10*/  SHF.R.U64 R12, R6, R10.reuse, R7.reuse ;  /* 0x0000000a060c7219 */ /* 0x182fe20000001207 */
[----:B---3--:R-:W-:Y:S01]  /*0b20*/  IMAD.MOV R6, RZ, RZ, -R0 ;  /* 0x000000ffff067224 */ /* 0x008fe200078e0a00 */
[----:B------:R-:W-:-:S05]  /*0b30*/  SHF.R.U32.HI R7, RZ, R10, R7 ;  /* 0x0000000aff077219 */ /* 0x000fca0000011607 */
[----:B------:R-:W1:Y:S01]  /*0b40*/  LDC R13, c[0x0][0x148] ;  /* 0x00005200ff0d7b82 */ /* 0x000e620000000800 */
[----:B--2---:R-:W-:Y:S02]  /*0b50*/  IMAD R0, R3, R6, R2 ;  /* 0x0000000603007224 */ /* 0x004fe400078e0202 */
[----:B------:R-:W-:-:S04]  /*0b60*/  FMUL R3, R5, UR4 ;  /* 0x0000000405037c20 */ /* 0x000fc80008400000 */
[----:B------:R2:W3:Y:S01]  /*0b70*/  F2I.U32.TRUNC.NTZ R11, R3 ;  /* 0x00000003000b7305 */ /* 0x0004e2000020f000 */
[----:B------:R-:W1:Y:S01]  /*0b80*/  LDC R17, c[0x0][0x600] ;  /* 0x00018000ff117b82 */ /* 0x000e620000000800 */
[-CC-:B----4-:R-:W-:Y:S02]  /*0b90*/  SHF.R.U64 R23, R12, R14.reuse, R7.reuse ;  /* 0x0000000e0c177219 */ /* 0x190fe40000001207 */
[----:B------:R-:W-:Y:S01]  /*0ba0*/  SHF.R.U32.HI R5, RZ, R14, R7 ;  /* 0x0000000eff057219 */ /* 0x000fe20000011607 */
[----:B------:R-:W-:-:S04]  /*0bb0*/  IMAD.MOV.U32 R7, RZ, RZ, 0x1 ;  /* 0x00000001ff077424 */ /* 0x000fc800078e00ff */
[----:B------:R-:W4:Y:S01]  /*0bc0*/  LDC R16, c[0x0][0x648] ;  /* 0x00019200ff107b82 */ /* 0x000f220000000800 */
[-C--:B0-----:R-:W-:Y:S02]  /*0bd0*/  SHF.L.U32 R2, R9, R8.reuse, RZ ;  /* 0x0000000809027219 */ /* 0x081fe400000006ff */
[-CC-:B------:R-:W-:Y:S02]  /*0be0*/  SHF.R.U64 R14, R23, R8.reuse, R5.reuse ;  /* 0x00000008170e7219 */ /* 0x180fe40000001205 */
[----:B------:R-:W-:Y:S02]  /*0bf0*/  SHF.R.U32.HI R15, RZ, R8, R5 ;  /* 0x00000008ff0f7219 */ /* 0x000fe40000011605 */
[----:B------:R-:W-:Y:S01]  /*0c00*/  LOP3.LUT R10, RZ, R2, RZ, 0x33, !PT ;  /* 0x00000002ff0a7212 */ /* 0x000fe200078e33ff */
[----:B------:R-:W0:Y:S01]  /*0c10*/  LDC R21, c[0x0][0x638] ;  /* 0x00018e00ff157b82 */ /* 0x000e220000000800 */
[----:B------:R-:W-:Y:S01]  /*0c20*/  SHF.L.U32 R5, R7, R8, RZ ;  /* 0x0000000807057219 */ /* 0x000fe200000006ff */
[----:B------:R-:W-:-:S02]  /*0c30*/  IMAD.MOV.U32 R2, RZ, RZ, R14 ;  /* 0x000000ffff027224 */ /* 0x000fc400078e000e */
[----:B--2---:R-:W-:-:S04]  /*0c40*/  IMAD.MOV.U32 R3, RZ, RZ, R15 ;  /* 0x000000ffff037224 */ /* 0x004fc800078e000f */
[----:B------:R-:W2:Y:S01]  /*0c50*/  LDC R20, c[0x0][0x610] ;  /* 0x00018400ff147b82 */ /* 0x000ea20000000800 */
[----:B---3--:R-:W-:Y:S05]  /*0c60*/  @!P0 BRA `(.L_x_7) ;  /* 0x0000000000288947 */ /* 0x008fea0003800000 */
[----:B------:R-:W3:Y:S02]  /*0c70*/  LDC R9, c[0x0][0x64c] ;  /* 0x00019300ff097b82 */ /* 0x000ee40000000800 */
[----:B---3--:R-:W-:-:S05]  /*0c80*/  IADD3 R9, P0, R14, R9, RZ ;  /* 0x000000090e097210 */ /* 0x008fca0007f1e0ff */
        /* <DEDUP_REMOVED lines=8> */
.L_x_7:
[----:B------:R3:W-:Y:S01]  /*0d10*/  STL [R1+0xb4], R22 ;  /* 0x0000b41601007387 */ /* 0x0007e20000100800 */
[----:B----4-:R-:W-:Y:S01]  /*0d20*/  SHF.R.U64 R2, R2, R16, R3 ;  /* 0x0000001002027219 */ /* 0x010fe20000001203 */
[----:B-1----:R-:W-:Y:S01]  /*0d30*/  VIADD R3, R17, 0xffffffff ;  /* 0xffffffff11037836 */ /* 0x002fe20000000000 */
[----:B------:R-:W-:Y:S01]  /*0d40*/  LOP3.LUT R10, R23, R10, RZ, 0xc0, !PT ;  /* 0x0000000a170a7212 */ /* 0x000fe200078ec0ff */
[----:B------:R-:W-:Y:S02]  /*0d50*/  IMAD.MOV R11, RZ, RZ, -R11 ;  /* 0x000000ffff0b7224 */ /* 0x000fe400078e0a0b */
[----:B------:R-:W-:Y:S01]  /*0d60*/  IMAD.MOV R6, RZ, RZ, -R2 ;  /* 0x000000ffff067224 */ /* 0x000fe200078e0a02 */
[----:B------:R-:W-:Y:S01]  /*0d70*/  LOP3.LUT R3, R12, R3, RZ, 0xc0, !PT ;  /* 0x000000030c037212 */ /* 0x000fe200078ec0ff */
[----:B------:R-:W-:Y:S02]  /*0d80*/  IMAD R5, R5, R2, R10 ;  /* 0x0000000205057224 */ /* 0x000fe400078e020a */
[----:B------:R-:W-:-:S02]  /*0d90*/  @P3 IMAD R0, R13, R11, R4 ;  /* 0x0000000b0d003224 */ /* 0x000fc400078e0204 */
[----:B0-----:R-:W-:Y:S02]  /*0da0*/  IMAD R2, R6, R21, R14 ;  /* 0x0000001506027224 */ /* 0x001fe400078e020e */
[----:B--2---:R-:W-:Y:S02]  /*0db0*/  IMAD R18, R5, R20, R0 ;  /* 0x0000001405127224 */ /* 0x004fe400078e0200 */
[----:B------:R-:W-:Y:S02]  /*0dc0*/  IMAD R3, R2, R17, R3 ;  /* 0x0000001102037224 */ /* 0x000fe400078e0203 */
[----:B------:R-:W-:-:S03]  /*0dd0*/  IMAD.MOV.U32 R0, RZ, RZ, 0x1 ;  /* 0x00000001ff007424 */ /* 0x000fc600078e00ff */
[----:B------:R-:W-:Y:S02]  /*0de0*/  SEL R19, R3, R18, !P3 ;  /* 0x0000001203137207 */ /* 0x000fe40005800000 */
[----:B---3--:R-:W-:-:S07]  /*0df0*/  SEL R18, R18, R3, !P3 ;  /* 0x0000000312127207 */ /* 0x008fce0005800000 */
.L_x_5:
[----:B------:R-:W-:-:S08]  /*0e00*/  NOP ;  /* 0x0000000000007918 */ /* 0x000fd00000000000 */
[----:B------:R-:W0:Y:S02]  /*0e10*/  USETMAXREG.TRY_ALLOC.CTAPOOL UP0, 0xe8 ;  /* 0x000000e8000079c8 */ /* 0x000e240008000600 */
[----:B0-----:R-:W-:-:S13]  /*0e20*/  PLOP3.LUT P0, PT, PT, PT, UP0, 0x80, 0x0 ;  /* 0x000000000000781c */ /* 0x001fda0003f0f008 */
[----:B------:R-:W-:Y:S05]  /*0e30*/  @!P0 BRA `(.L_x_5) ;  /* 0xfffffffc00f08947 */ /* 0x000fea000383ffff */
[----:B------:R-:W-:Y:S02]  /*0e40*/  ULDC.64 UR4, c[0x0][0x598] ;  /* 0x0001660000047ab9 */ /* 0x000fe40000000a00 */
[----:B------:R-:W-:-:S04]  /*0e50*/  ISETP.NE.U32.AND P0, PT, RZ, UR4, PT ;  /* 0x00000004ff007c0c */ /* 0x000fc8000bf05070 */
[----:B------:R-:W-:-:S13]  /*0e60*/  ISETP.NE.AND.EX P0, PT, RZ, UR5, PT, P0 ;  /* 0x00000005ff007c0c */ /* 0x000fda000bf05300 */
[----:B------:R-:W-:Y:S05]  /*0e70*/  @!P0 BRA `(.L_x_8) ;  /* 0x0000000000248947 */ /* 0x000fea0003800000 */
[----:B------:R-:W0:Y:S01]  /*0e80*/  LDC.64 R2, c[0x0][0x598] ;  /* 0x00016600ff027b82 */ /* 0x000e220000000a00 */
[----:B------:R-:W-:Y:S02]  /*0e90*/  ULDC.64 UR4, c[0x0][0x208] ;  /* 0x0000820000047ab9 */ /* 0x000fe40000000a00 */
[----:B0-----:R-:W2:Y:S02]  /*0ea0*/  LDG.E.64 R2, desc[UR4][R2.64] ;  /* 0x0000000402027981 */ /* 0x001ea4000c1e1b00 */
[----:B--2---:R-:W-:-:S04]  /*0eb0*/  ISETP.NE.U32.AND P0, PT, R2, RZ, PT ;  /* 0x000000ff0200720c */ /* 0x004fc80003f05070 */
[----:B------:R-:W-:-:S13]  /*0ec0*/  ISETP.NE.AND.EX P0, PT, R3, RZ, PT, P0 ;  /* 0x000000ff0300720c */ /* 0x000fda0003f05300 */
[----:B------:R-:W-:Y:S05]  /*0ed0*/  @!P0 BRA `(.L_x_8) ;  /* 0x00000000000c8947 */ /* 0x000fea0003800000 */
[----:B------:R-:W-:Y:S02]  /*0ee0*/  ULDC.64 UR4, c[0x0][0x208] ;  /* 0x0000820000047ab9 */ /* 0x000fe40000000a00 */
[----:B------:R0:W5:Y:S01]  /*0ef0*/  LD.E R2, desc[UR4][R2.64] ;  /* 0x0000000402027980 */ /* 0x000162000c101900 */
[----:B------:R-:W-:Y:S05]  /*0f00*/  BRA `(.L_x_9) ;  /* 0x0000000000287947 */ /* 0x000fea0003800000 */
.L_x_8:
[----:B------:R-:W-:Y:S02]  /*0f10*/  ULDC.64 UR4, c[0x0][0x588] ;  /* 0x0001620000047ab9 */ /* 0x000fe40000000a00 */
[----:B------:R-:W-:-:S04]  /*0f20*/  ISETP.NE.U32.AND P0, PT, RZ, UR4, PT ;  /* 0x00000004ff007c0c */ /* 0x000fc8000bf05070 */
[----:B------:R-:W-:-:S13]  /*0f30*/  ISETP.NE.AND.EX P0, PT, RZ, UR5, PT, P0 ;  /* 0x00000005ff007c0c */ /* 0x000fda000bf05300 */
[----:B------:R-:W-:Y:S05]  /*0f40*/  @!P0 BRA `(.L_x_10) ;  /* 0x0000000000108947 */ /* 0x000fea0003800000 */
[----:B------:R-:W0:Y:S01]  /*0f50*/  LDC.64 R2, c[0x0][0x588] ;  /* 0x00016200ff027b82 */ /* 0x000e220000000a00 */
[----:B------:R-:W-:Y:S02]  /*0f60*/  ULDC.64 UR4, c[0x0][0x208] ;  /* 0x0000820000047ab9 */ /* 0x000fe40000000a00 */
[----:B0-----:R1:W5:Y:S01]  /*0f70*/  LDG.E R2, desc[UR4][R2.64] ;  /* 0x0000000402027981 */ /* 0x001362000c1e1900 */
[----:B------:R-:W-:Y:S05]  /*0f80*/  BRA `(.L_x_9) ;  /* 0x0000000000087947 */ /* 0x000fea0003800000 */
.L_x_10:
[----:B------:R-:W-:Y:S02]  /*0f90*/  ULDC UR4, c[0x0][0x580] ;  /* 0x0001600000047ab9 */ /* 0x000fe40000000800 */
[----:B------:R-:W-:-:S07]  /*0fa0*/  IMAD.U32 R2, RZ, RZ, UR4 ;  /* 0x00000004ff027e24 */ /* 0x000fce000f8e00ff */
.L_x_9:
[----:B------:R-:W-:Y:S02]  /*0fb0*/  ULDC.64 UR4, c[0x0][0x5a0] ;  /* 0x0001680000047ab9 */ /* 0x000fe40000000a00 */
[----:B------:R-:W-:-:S04]  /*0fc0*/  ISETP.NE.U32.AND P0, PT, RZ, UR4, PT ;  /* 0x00000004ff007c0c */ /* 0x000fc8000bf05070 */
[----:B------:R-:W-:-:S13]  /*0fd0*/  ISETP.NE.AND.EX P0, PT, RZ, UR5, PT, P0 ;  /* 0x00000005ff007c0c */ /* 0x000fda000bf05300 */
[----:B------:R-:W-:Y:S05]  /*0fe0*/  @!P0 BRA `(.L_x_11) ;  /* 0x0000000000248947 */ /* 0x000fea0003800000 */
[----:B------:R-:W2:Y:S01]  /*0ff0*/  LDC.64 R4, c[0x0][0x5a0] ;  /* 0x00016800ff047b82 */ /* 0x000ea20000000a00 */
[----:B------:R-:W-:Y:S02]  /*1000*/  ULDC.64 UR4, c[0x0][0x208] ;  /* 0x0000820000047ab9 */ /* 0x000fe40000000a00 */
[----:B--2---:R-:W2:Y:S02]  /*1010*/  LDG.E.64 R4, desc[UR4][R4.64] ;  /* 0x0000000404047981 */ /* 0x004ea4000c1e1b00 */
[----:B--2---:R-:W-:-:S04]  /*1020*/  ISETP.NE.U32.AND P0, PT, R4, RZ, PT ;  /* 0x000000ff0400720c */ /* 0x004fc80003f05070 */
[----:B------:R-:W-:-:S13]  /*1030*/  ISETP.NE.AND.EX P0, PT, R5, RZ, PT, P0 ;  /* 0x000000ff0500720c */ /* 0x000fda0003f05300 */
[----:B------:R-:W-:Y:S05]  /*1040*/  @!P0 BRA `(.L_x_11) ;  /* 0x00000000000c8947 */ /* 0x000fea0003800000 */
[----:B------:R-:W-:Y:S02]  /*1050*/  ULDC.64 UR4, c[0x0][0x208] ;  /* 0x0000820000047ab9 */ /* 0x000fe40000000a00 */
[----:B------:R2:W5:Y:S01]  /*1060*/  LD.E R16, desc[UR4][R4.64] ;  /* 0x0000000404107980 */ /* 0x000562000c101900 */
[----:B------:R-:W-:Y:S05]  /*1070*/  BRA `(.L_x_12) ;  /* 0x0000000000287947 */ /* 0x000fea0003800000 */
.L_x_11:
[----:B------:R-:W-:Y:S02]  /*1080*/  ULDC.64 UR4, c[0x0][0x590] ;  /* 0x0001640000047ab9 */ /* 0x000fe40000000a00 */
[----:B------:R-:W-:-:S04]  /*1090*/  ISETP.NE.U32.AND P0, PT, RZ, UR4, PT ;  /* 0x00000004ff007c0c */ /* 0x000fc8000bf05070 */
[----:B------:R-:W-:-:S13]  /*10a0*/  ISETP.NE.AND.EX P0, PT, RZ, UR5, PT, P0 ;  /* 0x00000005ff007c0c */ /* 0x000fda000bf05300 */
[----:B------:R-:W-:Y:S05]  /*10b0*/  @!P0 BRA `(.L_x_13) ;  /* 0x0000000000108947 */ /* 0x000fea0003800000 */
[----:B------:R-:W2:Y:S01]  /*10c0*/  LDC.64 R16, c[0x0][0x590] ;  /* 0x00016400ff107b82 */ /* 0x000ea20000000a00 */
[----:B------:R-:W-:Y:S02]  /*10d0*/  ULDC.64 UR4, c[0x0][0x208] ;  /* 0x0000820000047ab9 */ /* 0x000fe40000000a00 */
[----:B--2---:R3:W5:Y:S01]  /*10e0*/  LDG.E R16, desc[UR4][R16.64] ;  /* 0x0000000410107981 */ /* 0x004762000c1e1900 */
[----:B------:R-:W-:Y:S05]  /*10f0*/  BRA `(.L_x_12) ;  /* 0x0000000000087947 */ /* 0x000fea0003800000 */
.L_x_13:
[----:B------:R-:W-:Y:S02]  /*1100*/  ULDC UR4, c[0x0][0x584] ;  /* 0x0001610000047ab9 */ /* 0x000fe40000000800 */
[----:B------:R-:W-:-:S07]  /*1110*/  IMAD.U32 R16, RZ, RZ, UR4 ;  /* 0x00000004ff107e24 */ /* 0x000fce000f8e00ff */
.L_x_12:
[----:B------:R-:W-:-:S13]  /*1120*/  LOP3.LUT P0, RZ, R0, 0xff, RZ, 0xc0, !PT ;  /* 0x000000ff00ff7812 */ /* 0x000fda000780c0ff */
[----:B------:R-:W-:Y:S05]  /*1130*/  @!P0 EXIT ;  /* 0x000000000000894d */ /* 0x000fea0003800000 */
[----:B------:R-:W-:Y:S02]  /*1140*/  ULDC UR4, c[0x0][0x28c] ;  /* 0x0000a30000047ab9 */ /* 0x000fe40000000800 */
[----:B------:R-:W-:-:S04]  /*1150*/  UIADD3 UR4, UR4, 0xf, URZ ;  /* 0x0000000f04047890 */ /* 0x000fc8000fffe03f */
[----:B------:R-:W-:-:S04]  /*1160*/  USHF.R.S32.HI UR5, URZ, 0x1f, UR4 ;  /* 0x0000001f3f057899 */ /* 0x000fc80008011404 */
[----:B------:R-:W-:-:S03]  /*1170*/  ULEA.HI UR5, UR5, UR4, URZ, 0x4 ;  /* 0x0000000405057291 */ /* 0x000fc6000f8f203f */
[----:B------:R-:W-:Y:S01]  /*1180*/  UMOV UR4, URZ ;  /* 0x0000003f00047c82 */ /* 0x000fe20008000000 */
[----:B------:R-:W-:Y:S01]  /*1190*/  USHF.R.S32.HI UR6, URZ, 0x4, UR5 ;  /* 0x000000043f067899 */ /* 0x000fe20008011405 */
[----:B01----:R-:W-:Y:S02]  /*11a0*/  IMAD.U32 R3, RZ, RZ, UR4 ;  /* 0x00000004ff037e24 */ /* 0x003fe4000f8e00ff */
[----:B------:R-:W-:Y:S02]  /*11b0*/  UMOV UR5, URZ ;  /* 0x0000003f00057c82 */ /* 0x000fe40008000000 */
[----:B------:R-:W-:Y:S02]  /*11c0*/  IMAD.U32 R0, RZ, RZ, UR5 ;  /* 0x00000005ff007e24 */ /* 0x000fe4000f8e00ff */
[----:B--2---:R-:W-:-:S05]  /*11d0*/  IMAD.U32 R4, RZ, RZ, UR6 ;  /* 0x00000006ff047e24 */ /* 0x004fca000f8e00ff */
[----:B------:R0:W-:Y:S04]  /*11e0*/  STL [R1+0xd8], R4 ;  /* 0x0000d80401007387 */ /* 0x0001e80000100800 */
[----:B------:R0:W-:Y:S04]  /*11f0*/  STL [R1+0xcc], R0 ;  /* 0x0000cc0001007387 */ /* 0x0001e80000100800 */
[----:B------:R0:W-:Y:S02]  /*1200*/  STL [R1+0xc4], R3 ;  /* 0x0000c40301007387 */ /* 0x0001e40000100800 */
.L_x_509:
[----:B0-----:R-:W0:Y:S01]  /*1210*/  S2R R0, SR_TID.X ;  /* 0x0000000000007919 */ /* 0x001e220000002100 */
[----:B-1----:R-:W1:Y:S01]  /*1220*/  S2UR UR7, SR_CgaCtaId ;  /* 0x00000000000779c3 */ /* 0x002e620000008800 */
[----:B------:R-:W-:Y:S02]  /*1230*/  UMOV UR6, 0x400 ;  /* 0x0000040000067882 */ /* 0x000fe40000000000 */
[----:B-1----:R-:W-:-:S06]  /*1240*/  ULEA UR8, UR7, UR6, 0x18 ;  /* 0x0000000607087291 */ /* 0x002fcc000f8ec03f */
[----:B---3--:R-:W-:Y:S01]  /*1250*/  IMAD.U32 R17, RZ, RZ, UR8 ;  /* 0x00000008ff117e24 */ /* 0x008fe2000f8e00ff */
[----:B0-----:R-:W-:-:S04]  /*1260*/  LOP3.LUT R0, R0, 0x80, RZ, 0xc0, !PT ;  /* 0x0000008000007812 */ /* 0x001fc800078ec0ff */
[----:B------:R-:W-:-:S06]  /*1270*/  SHF.R.U32.HI R0, RZ, 0x7, R0 ;  /* 0x00000007ff007819 */ /* 0x000fcc0000011600 */
[----:B------:R-:W0:Y:S02]  /*1280*/  SHFL.IDX PT, R0, R0, RZ, 0x1f ;  /* 0x00001fff00007589 */ /* 0x000e2400000e0000 */
[----:B0-----:R-:W-:-:S13]  /*1290*/  R2UR UR4, R0 ;  /* 0x00000000000472ca */ /* 0x001fda00000e0000 */
[----:B------:R-:W-:-:S04]  /*12a0*/  ULEA.HI UR5, UR4, UR4, URZ, 0x1 ;  /* 0x0000000404057291 */ /* 0x000fc8000f8f083f */
[----:B------:R-:W-:-:S04]  /*12b0*/  ULOP3.LUT UR5, UR5, 0x1ffffe, URZ, 0xc0, !UPT ;  /* 0x001ffffe05057892 */ /* 0x000fc8000f8ec03f */
[----:B------:R-:W-:-:S03]  /*12c0*/  UIADD3 UR5, UR4, -UR5, URZ ;  /* 0x8000000504057290 */ /* 0x000fc6000fffe03f */
[----:B------:R-:W-:Y:S01]  /*12d0*/  ULDC UR4, c[0x0][0x28c] ;  /* 0x0000a30000047ab9 */ /* 0x000fe20000000800 */
[----:B------:R-:W-:Y:S01]  /*12e0*/  ULEA UR5, UR5, UR8, 0xb ;  /* 0x0000000805057291 */ /* 0x000fe2000f8e583f */
[----:B------:R-:W-:-:S03]  /*12f0*/  ISETP.LT.AND P0, PT, RZ, UR4, PT ;  /* 0x00000004ff007c0c */ /* 0x000fc6000bf01270 */
[----:B------:R-:W-:-:S04]  /*1300*/  UIADD3 UR5, UR5, 0x200, URZ ;  /* 0x0000020005057890 */ /* 0x000fc8000fffe03f */
[----:B------:R-:W-:-:S04]  /*1310*/  USHF.R.U32.HI UR5, URZ, 0x4, UR5 ;  /* 0x000000043f057899 */ /* 0x000fc80008011605 */
[----:B------:R-:W-:Y:S02]  /*1320*/  ULOP3.LUT UR36, UR5, 0x3fff, URZ, 0xc0, !UPT ;  /* 0x00003fff05247892 */ /* 0x000fe4000f8ec03f */
[----:B--2-4-:R-:W-:Y:S10]  /*1330*/  @P0 BRA `(.L_x_14) ;  /* 0x0000000000400947 */ /* 0x014ff40003800000 */
[----:B------:R-:W-:Y:S01]  /*1340*/  MOV R0, 0x0 ;  /* 0x0000000000007802 */ /* 0x000fe20000000f00 */
[----:B------:R-:W-:Y:S01]  /*1350*/  ULDC.64 UR4, c[0x4][0x68] ;  /* 0x01001a0000047ab9 */ /* 0x000fe20000000a00 */
[----:B------:R-:W-:Y:S01]  /*1360*/  ULDC.64 UR6, c[0x4][0x8] ;  /* 0x0100020000067ab9 */ /* 0x000fe20000000a00 */
[----:B------:R-:W-:Y:S01]  /*1370*/  IMAD.U32 R4, RZ, RZ, UR4 ;  /* 0x00000004ff047e24 */ /* 0x000fe2000f8e00ff */
[----:B------:R0:W1:Y:S01]  /*1380*/  LDC.64 R14, c[0x4][R0] ;  /* 0x01000000000e7b82 */ /* 0x0000620000000a00 */
[----:B------:R-:W-:Y:S01]  /*1390*/  IMAD.U32 R5, RZ, RZ, UR5 ;  /* 0x00000005ff057e24 */ /* 0x000fe2000f8e00ff */
[----:B------:R-:W-:Y:S01]  /*13a0*/  ULDC.64 UR4, c[0x4][0x70] ;  /* 0x01001c0000047ab9 */ /* 0x000fe20000000a00 */
[----:B------:R-:W-:Y:S02]  /*13b0*/  IMAD.U32 R10, RZ, RZ, UR6 ;  /* 0x00000006ff0a7e24 */ /* 0x000fe4000f8e00ff */
[----:B------:R-:W-:Y:S02]  /*13c0*/  IMAD.U32 R6, RZ, RZ, UR4 ;  /* 0x00000004ff067e24 */ /* 0x000fe4000f8e00ff */
[----:B------:R-:W-:-:S02]  /*13d0*/  IMAD.U32 R7, RZ, RZ, UR5 ;  /* 0x00000005ff077e24 */ /* 0x000fc4000f8e00ff */
[----:B------:R-:W-:Y:S02]  /*13e0*/  IMAD.U32 R11, RZ, RZ, UR7 ;  /* 0x00000007ff0b7e24 */ /* 0x000fe4000f8e00ff */
[----:B------:R-:W-:Y:S02]  /*13f0*/  IMAD.MOV.U32 R8, RZ, RZ, 0x1e1 ;  /* 0x000001e1ff087424 */ /* 0x000fe400078e00ff */
[----:B------:R-:W-:Y:S02]  /*1400*/  IMAD.MOV.U32 R12, RZ, RZ, 0x1 ;  /* 0x00000001ff0c7424 */ /* 0x000fe400078e00ff */
[----:B0-----:R-:W-:-:S07]  /*1410*/  IMAD.MOV.U32 R13, RZ, RZ, RZ ;  /* 0x000000ffff0d7224 */ /* 0x001fce00078e00ff */
[----:B------:R-:W-:-:S07]  /*1420*/  LEPC R20, `(.L_x_14) ;  /* 0x000000001014794e */ /* 0x000fce0000000000 */
[----:B-1---5:R-:W-:Y:S05]  /*1430*/  CALL.ABS.NOINC R14 ;  /* 0x000000000e007343 */ /* 0x022fea0003c00000 */
.L_x_14:
[----:B------:R-:W2:Y:S02]  /*1440*/  LDL R20, [R1+0xb0] ;  /* 0x0000b00001147983 */ /* 0x000ea40000100800 */
[----:B--2---:R-:W-:-:S04]  /*1450*/  LOP3.LUT R0, R20, 0x1, RZ, 0xfc, !PT ;  /* 0x0000000114007812 */ /* 0x004fc800078efcff */
[----:B------:R-:W-:-:S13]  /*1460*/  ISETP.NE.AND P0, PT, R0, 0x3, PT ;  /* 0x000000030000780c */ /* 0x000fda0003f05270 */
[----:B------:R-:W-:Y:S05]  /*1470*/  @!P0 BRA `(.L_x_15) ;  /* 0x0000000000048947 */ /* 0x000fea0003800000 */
[----:B------:R-:W-:Y:S01]  /*1480*/  BPT.TRAP 0x1 ;  /* 0x000000040000795c */ /* 0x000fe20000300000 */
.L_x_15:
[----:B------:R-:W2:Y:S04]  /*1490*/  LDL R3, [R1+0xc4] ;  /* 0x0000c40001037983 */ /* 0x000ea80000100800 */
[----:B------:R-:W3:Y:S01]  /*14a0*/  LDL R0, [R1+0xcc] ;  /* 0x0000cc0001007983 */ /* 0x000ee20000100800 */
[----:B------:R-:W-:Y:S02]  /*14b0*/  R2UR UR4, R17 ;  /* 0x00000000110472ca */ /* 0x000fe400000e0000 */
[----:B--2---:R-:W-:Y:S02]  /*14c0*/  R2UR UR6, R3 ;  /* 0x00000000030672ca */ /* 0x004fe400000e0000 */
[----:B---3--:R-:W-:-:S11]  /*14d0*/  R2UR UR5, R0 ;  /* 0x00000000000572ca */ /* 0x008fd600000e0000 */
[----:B------:R-:W-:Y:S02]  /*14e0*/  IMAD.U32 R3, RZ, RZ, UR6 ;  /* 0x00000006ff037e24 */ /* 0x000fe4000f8e00ff */
[----:B------:R-:W-:-:S03]  /*14f0*/  IMAD.U32 R0, RZ, RZ, UR5 ;  /* 0x00000005ff007e24 */ /* 0x000fc6000f8e00ff */
[----:B------:R-:W-:Y:S02]  /*1500*/  LEA R3, R3, UR4, 0x3 ;  /* 0x0000000403037c11 */ /* 0x000fe4000f8e18ff */
[----:B------:R-:W-:-:S04]  /*1510*/  SHF.L.U32 R0, R0, 0x1f, RZ ;  /* 0x0000001f00007819 */ /* 0x000fc800000006ff */
[----:B------:R0:W1:Y:S01]  /*1520*/  SYNCS.PHASECHK.TRANS64.TRYWAIT P1, [R3+URZ], R0 ;  /* 0x00000000030075a7 */ /* 0x000062000802017f */
[----:B------:R-:W-:Y:S05]  /*1530*/  @!P0 BRA `(.L_x_16) ;  /* 0x0000000000048947 */ /* 0x000fea0003800000 */
[----:B------:R-:W-:Y:S01]  /*1540*/  BPT.TRAP 0x1 ;  /* 0x000000040000795c */ /* 0x000fe20000300000 */
.L_x_16:
[----:B-1----:R-:W-:Y:S05]  /*1550*/  @P1 BRA `(.L_x_17) ;  /* 0x0000000000081947 */ /* 0x002fea0003800000 */
[----:B------:R-:W1:Y:S02]  /*1560*/  SYNCS.PHASECHK.TRANS64.TRYWAIT P1, [R3+URZ], R0 ;  /* 0x00000000030075a7 */ /* 0x000e64000802017f */
[----:B-1----:R-:W-:Y:S05]  /*1570*/  @!P1 BRA `(.L_x_18) ;  /* 0x0000015400d49947 */ /* 0x002fea0003800000 */
.L_x_17:
[----:B------:R-:W2:Y:S02]  /*1580*/  LDL R4, [R1+0xd8] ;  /* 0x0000d80001047983 */ /* 0x000ea40000100800 */
[----:B--2---:R-:W-:-:S13]  /*1590*/  R2UR UR5, R4 ;  /* 0x00000000040572ca */ /* 0x004fda00000e0000 */
[----:B------:R-:W-:-:S04]  /*15a0*/  UISETP.LT.AND UP0, UPT, UR5, 0x1, UPT ;  /* 0x000000010500788c */ /* 0x000fc8000bf01270 */
[----:B------:R-:W-:-:S06]  /*15b0*/  USEL UR4, UR5, 0x1, UP0 ;  /* 0x0000000105047887 */ /* 0x000fcc0008000000 */
[----:B------:R-:W-:-:S05]  /*15c0*/  IMAD.U32 R7, RZ, RZ, UR4 ;  /* 0x00000004ff077e24 */ /* 0x000fca000f8e00ff */
[----:B------:R-:W-:Y:S01]  /*15d0*/  IADD3 R7, -R7, UR5, RZ ;  /* 0x0000000507077c10 */ /* 0x000fe2000fffe1ff */
[----:B------:R-:W-:Y:S05]  /*15e0*/  WARPSYNC.ALL ;  /* 0x0000000000007948 */ /* 0x000fea0003800000 */
[----:B------:R-:W-:Y:S01]  /*15f0*/  ISETP.GE.AND P1, PT, R7, 0x1, PT ;  /* 0x000000010700780c */ /* 0x000fe20003f26270 */
[----:B------:R-:W2:Y:S01]  /*1600*/  LDL R4, [R1+0xc4] ;  /* 0x0000c40001047983 */ /* 0x000ea20000100800 */
[----:B------:R-:W-:Y:S01]  /*1610*/  R2UR UR4, R17 ;  /* 0x00000000110472ca */ /* 0x000fe200000e0000 */
[----:B------:R-:W-:Y:S01]  /*1620*/  ULOP3.LUT UR5, UR36, 0x10000, URZ, 0xfc, !UPT ;  /* 0x0001000024057892 */ /* 0x000fe2000f8efc3f */
[----:B------:R-:W-:Y:S01]  /*1630*/  WARPGROUP.ARRIVE ;  /* 0x00000000000079c5 */ /* 0x000fe20000000000 */
[----:B------:R-:W-:Y:S01]  /*1640*/  UMOV UR13, 0xc0000010 ;  /* 0xc0000010000d7882 */ /* 0x000fe20000000000 */
[----:B------:R-:W-:Y:S01]  /*1650*/  UMOV UR15, 0xc0000010 ;  /* 0xc0000010000f7882 */ /* 0x000fe20000000000 */
[----:B------:R-:W-:Y:S01]  /*1660*/  UMOV UR49, UR13 ;  /* 0x0000000d00317c82 */ /* 0x000fe20008000000 */
[----:B------:R-:W-:Y:S01]  /*1670*/  UMOV UR51, 0xc0000010 ;  /* 0xc000001000337882 */ /* 0x000fe20000000000 */
[----:B------:R-:W-:Y:S01]  /*1680*/  UMOV UR57, UR13 ;  /* 0x0000000d00397c82 */ /* 0x000fe20008000000 */
[----:B------:R-:W-:Y:S01]  /*1690*/  UMOV UR59, 0xc0000010 ;  /* 0xc0000010003b7882 */ /* 0x000fe20000000000 */
[----:B------:R-:W-:Y:S01]  /*16a0*/  IMAD.U32 R5, RZ, RZ, UR5 ;  /* 0x00000005ff057e24 */ /* 0x000fe2000f8e00ff */
[----:B------:R-:W-:Y:S01]  /*16b0*/  UMOV UR17, UR13 ;  /* 0x0000000d00117c82 */ /* 0x000fe20008000000 */
[----:B------:R-:W-:Y:S01]  /*16c0*/  UMOV UR19, 0xc0000010 ;  /* 0xc000001000137882 */ /* 0x000fe20000000000 */
[----:B------:R-:W-:Y:S01]  /*16d0*/  UMOV UR9, UR13 ;  /* 0x0000000d00097c82 */ /* 0x000fe20008000000 */
[----:B------:R-:W-:Y:S01]  /*16e0*/  UIADD3 UR4, UR4, 0x18200, URZ ;  /* 0x0001820004047890 */ /* 0x000fe2000fffe03f */
[----:B------:R-:W-:Y:S01]  /*16f0*/  UMOV UR11, 0xc0000010 ;  /* 0xc0000010000b7882 */ /* 0x000fe20000000000 */
[----:B------:R-:W-:-:S02]  /*1700*/  UMOV UR21, UR13 ;  /* 0x0000000d00157c82 */ /* 0x000fc40008000000 */
[----:B------:R-:W-:Y:S01]  /*1710*/  USHF.R.U32.HI UR4, URZ, 0x4, UR4 ;  /* 0x000000043f047899 */ /* 0x000fe20008011604 */
[----:B------:R-:W-:Y:S01]  /*1720*/  UMOV UR23, 0xc0000010 ;  /* 0xc000001000177882 */ /* 0x000fe20000000000 */
[----:B------:R-:W-:Y:S02]  /*1730*/  UMOV UR25, UR13 ;  /* 0x0000000d00197c82 */ /* 0x000fe40008000000 */
[----:B------:R-:W-:Y:S01]  /*1740*/  ULOP3.LUT UR4, UR4, 0x3fff, URZ, 0xc0, !UPT ;  /* 0x00003fff04047892 */ /* 0x000fe2000f8ec03f */
[----:B------:R-:W-:Y:S01]  /*1750*/  UMOV UR27, 0xc0000010 ;  /* 0xc0000010001b7882 */ /* 0x000fe20000000000 */
[----:B------:R-:W-:Y:S02]  /*1760*/  UMOV UR29, UR13 ;  /* 0x0000000d001d7c82 */ /* 0x000fe40008000000 */
[----:B------:R-:W-:Y:S01]  /*1770*/  ULOP3.LUT UR7, UR4, 0x10000, URZ, 0xfc, !UPT ;  /* 0x0001000004077892 */ /* 0x000fe2000f8efc3f */
[----:B------:R-:W-:Y:S01]  /*1780*/  UMOV UR31, 0xc0000010 ;  /* 0xc0000010001f7882 */ /* 0x000fe20000000000 */
[----:B------:R-:W-:Y:S01]  /*1790*/  UMOV UR33, UR13 ;  /* 0x0000000d00217c82 */ /* 0x000fe20008000000 */
[----:B------:R-:W-:Y:S01]  /*17a0*/  UMOV UR35, 0xc0000010 ;  /* 0xc000001000237882 */ /* 0x000fe20000000000 */
[----:B------:R-:W-:-:S02]  /*17b0*/  UMOV UR37, UR13 ;  /* 0x0000000d00257c82 */ /* 0x000fc40008000000 */
[----:B------:R-:W-:Y:S01]  /*17c0*/  IMAD.U32 R6, RZ, RZ, UR7 ;  /* 0x00000007ff067e24 */ /* 0x000fe2000f8e00ff */
[----:B------:R-:W-:Y:S01]  /*17d0*/  UMOV UR39, 0xc0000010 ;  /* 0xc000001000277882 */ /* 0x000fe20000000000 */
[----:B------:R-:W-:Y:S01]  /*17e0*/  UMOV UR41, UR13 ;  /* 0x0000000d00297c82 */ /* 0x000fe20008000000 */
[----:B------:R-:W-:Y:S01]  /*17f0*/  UMOV UR43, 0xc0000010 ;  /* 0xc0000010002b7882 */ /* 0x000fe20000000000 */
[----:B------:R-:W-:Y:S01]  /*1800*/  UMOV UR45, UR13 ;  /* 0x0000000d002d7c82 */ /* 0x000fe20008000000 */
[----:B------:R-:W-:Y:S01]  /*1810*/  UMOV UR47, 0xc0000010 ;  /* 0xc0000010002f7882 */ /* 0x000fe20000000000 */
[----:B------:R-:W-:Y:S01]  /*1820*/  UMOV UR61, UR51 ;  /* 0x00000033003d7c82 */ /* 0x000fe20008000000 */
[----:B------:R-:W-:Y:S01]  /*1830*/  UMOV UR53, UR13 ;  /* 0x0000000d00357c82 */ /* 0x000fe20008000000 */
[----:B------:R-:W-:Y:S01]  /*1840*/  UMOV UR55, 0xc0000010 ;  /* 0xc000001000377882 */ /* 0x000fe20000000000 */
[----:B--2---:R-:W-:-:S13]  /*1850*/  R2UR UR6, R4 ;  /* 0x00000000040672ca */ /* 0x004fda00000e0000 */
[----:B------:R-:W-:Y:S02]  /*1860*/  UIMAD UR12, UR6, 0x180, UR5 ;  /* 0x00000180060c78a4 */ /* 0x000fe4000f8e0205 */
[----:B------:R-:W-:Y:S01]  /*1870*/  UIMAD UR14, UR6, 0x1e0, UR7 ;  /* 0x000001e0060e78a4 */ /* 0x000fe2000f8e0207 */
[----:B------:R-:W-:Y:S02]  /*1880*/  UMOV UR5, UR13 ;  /* 0x0000000d00057c82 */ /* 0x000fe40008000000 */
[----:B------:R-:W-:Y:S01]  /*1890*/  UMOV UR7, 0xc0000010 ;  /* 0xc000001000077882 */ /* 0x000fe20000000000 */
[----:B------:R-:W-:Y:S01]  /*18a0*/  UIADD3 UR6, UR14, 0x20, URZ ;  /* 0x000000200e067890 */ /* 0x000fe2000fffe03f */
[----:B------:R-:W-:Y:S01]  /*18b0*/  UMOV UR48, UR12 ;  /* 0x0000000c00307c82 */ /* 0x000fe20008000000 */
[----:B------:R-:W-:-:S03]  /*18c0*/  UIADD3 UR58, UR14, 0x40, URZ ;  /* 0x000000400e3a7890 */ /* 0x000fc6000fffe03f */
[----:B------:R-:W-:Y:S01]  /*18d0*/  HGMMA.64x16x16.F32 R24, gdesc[UR12], RZ, !UPT, gsb0 ;  /* 0x002000000c1879f0 */ /* 0x000fe2000c0008ff */
[----:B------:R-:W-:Y:S01]  /*18e0*/  UMOV UR56, UR12 ;  /* 0x0000000c00387c82 */ /* 0x000fe20008000000 */
[----:B------:R-:W-:Y:S01]  /*18f0*/  UMOV UR50, UR6 ;  /* 0x0000000600327c82 */ /* 0x000fe20008000000 */
[----:B------:R-:W-:Y:S01]  /*1900*/  UIADD3 UR10, UR14, 0x60, URZ ;  /* 0x000000600e0a7890 */ /* 0x000fe2000fffe03f */
[----:B------:R-:W-:Y:S01]  /*1910*/  UMOV UR4, UR12 ;  /* 0x0000000c00047c82 */ /* 0x000fe20008000000 */
[----:B------:R-:W-:Y:S01]  /*1920*/  UIADD3 UR18, UR14, 0x80, URZ ;  /* 0x000000800e127890 */ /* 0x000fe2000fffe03f */
[----:B------:R-:W-:Y:S01]  /*1930*/  UMOV UR16, UR12 ;  /* 0x0000000c00107c82 */ /* 0x000fe20008000000 */
[----:B------:R-:W-:-:S03]  /*1940*/  UIADD3 UR22, UR14, 0xa0, URZ ;  /* 0x000000a00e167890 */ /* 0x000fc6000fffe03f */
[----:B------:R-:W-:Y:S01]  /*1950*/  UMOV UR6, UR10 ;  /* 0x0000000a00067c82 */ /* 0x000fe20008000000 */
[----:B------:R-:W-:Y:S01]  /*1960*/  UMOV UR8, UR12 ;  /* 0x0000000c00087c82 */ /* 0x000fe20008000000 */
[----:B------:R-:W-:Y:S01]  /*1970*/  UMOV UR20, UR12 ;  /* 0x0000000c00147c82 */ /* 0x000fe20008000000 */
[----:B------:R-:W-:Y:S01]  /*1980*/  UIADD3 UR26, UR14, 0xe0, URZ ;  /* 0x000000e00e1a7890 */ /* 0x000fe2000fffe03f */
[----:B------:R-:W-:Y:S01]  /*1990*/  UMOV UR10, UR22 ;  /* 0x00000016000a7c82 */ /* 0x000fe20008000000 */
[----:B------:R-:W-:Y:S01]  /*19a0*/  UMOV UR24, UR12 ;  /* 0x0000000c00187c82 */ /* 0x000fe20008000000 */
[----:B------:R-:W-:Y:S01]  /*19b0*/  UIADD3 UR30, UR14, 0x100, URZ ;  /* 0x000001000e1e7890 */ /* 0x000fe2000fffe03f */
        /* <DEDUP_REMOVED lines=9> */
[----:B------:R-:W-:Y:S01]  /*1a50*/  UMOV UR60, UR50 ;  /* 0x00000032003c7c82 */ /* 0x000fe20008000000 */
[----:B------:R-:W-:Y:S01]  /*1a60*/  UIADD3 UR54, UR14, 0x1c0, URZ ;  /* 0x000001c00e367890 */ /* 0x000fe2000fffe03f */
[----:B------:R-:W-:Y:S01]  /*1a70*/  UMOV UR52, UR12 ;  /* 0x0000000c00347c82 */ /* 0x000fe20008000000 */
[----:B------:R-:W-:-:S02]  /*1a80*/  WARPGROUP.DEPBAR.LE gsb0, 0x0 ;  /* 0x00008000000079c5 */ /* 0x000fc40000010000 */
[----:B------:R-:W-:Y:S04]  /*1a90*/  STL.64 [R1+0x80], R24 ;  /* 0x0000801801007387 */ /* 0x000fe80000100a00 */
[----:B------:R-:W-:Y:S04]  /*1aa0*/  STL.64 [R1+0x88], R26 ;  /* 0x0000881a01007387 */ /* 0x000fe80000100a00 */
[----:B------:R-:W-:Y:S04]  /*1ab0*/  STL.64 [R1+0x90], R28 ;  /* 0x0000901c01007387 */ /* 0x000fe80000100a00 */
[----:B------:R2:W-:Y:S02]  /*1ac0*/  STL.64 [R1+0x98], R30 ;  /* 0x0000981e01007387 */ /* 0x0005e40000100a00 */
[----:B--2---:R-:W-:-:S06]  /*1ad0*/  WARPGROUP.ARRIVE ;  /* 0x00000000000079c5 */ /* 0x004fcc0000000000 */
[----:B------:R-:W-:Y:S01]  /*1ae0*/  HGMMA.64x16x16.F32 R24, gdesc[UR48], RZ, !UPT, gsb0 ;  /* 0x00200000301879f0 */ /* 0x000fe2000c0008ff */
[----:B------:R-:W-:Y:S01]  /*1af0*/  UIADD3 UR50, UR14, 0x1a0, URZ ;  /* 0x000001a00e327890 */ /* 0x000fe2000fffe03f */
[----:B------:R-:W-:Y:S01]  /*1b00*/  UMOV UR48, UR12 ;  /* 0x0000000c00307c82 */ /* 0x000fe20008000000 */
[----:B------:R-:W-:Y:S01]  /*1b10*/  UMOV UR49, UR13 ;  /* 0x0000000d00317c82 */ /* 0x000fe20008000000 */
[----:B------:R-:W-:Y:S01]  /*1b20*/  UMOV UR51, 0xc0000010 ;  /* 0xc000001000337882 */ /* 0x000fe20000000000 */
[----:B------:R-:W-:Y:S02]  /*1b30*/  WARPGROUP.DEPBAR.LE gsb0, 0x0 ;  /* 0x00008000000079c5 */ /* 0x000fe40000010000 */
[----:B------:R-:W-:Y:S04]  /*1b40*/  STL.64 [R1+0x40], R24 ;  /* 0x0000401801007387 */ /* 0x000fe80000100a00 */
[----:B------:R-:W-:Y:S04]  /*1b50*/  STL.64 [R1+0x48], R26 ;  /* 0x0000481a01007387 */ /* 0x000fe80000100a00 */
[----:B------:R-:W-:Y:S04]  /*1b60*/  STL.64 [R1+0x50], R28 ;  /* 0x0000501c01007387 */ /* 0x000fe80000100a00 */
[----:B------:R2:W-:Y:S02]  /*1b70*/  STL.64 [R1+0x58], R30 ;  /* 0x0000581e01007387 */ /* 0x0005e40000100a00 */
[----:B--2---:R-:W-:-:S06]  /*1b80*/  WARPGROUP.ARRIVE ;  /* 0x00000000000079c5 */ /* 0x004fcc0000000000 */
[----:B------:R-:W-:Y:S03]  /*1b90*/  HGMMA.64x16x16.F32 R24, gdesc[UR56], RZ, !UPT, gsb0 ;  /* 0x00200000381879f0 */ /* 0x000fe6000c0008ff */
[----:B------:R-:W-:Y:S02]  /*1ba0*/  WARPGROUP.DEPBAR.LE gsb0, 0x0 ;  /* 0x00008000000079c5 */ /* 0x000fe40000010000 */
[----:B------:R-:W-:Y:S01]  /*1bb0*/  WARPGROUP.ARRIVE ;  /* 0x00000000000079c5 */ /* 0x000fe20000000000 */
[----:B------:R-:W-:Y:S04]  /*1bc0*/  STL.64 [R1], R24 ;  /* 0x0000001801007387 */ /* 0x000fe80000100a00 */
[----:B------:R-:W-:Y:S01]  /*1bd0*/  STL.64 [R1+0x8], R26 ;  /* 0x0000081a01007387 */ /* 0x000fe20000100a00 */
[----:B------:R-:W-:Y:S01]  /*1be0*/  HGMMA.64x16x16.F32 R208, gdesc[UR4], RZ, !UPT, gsb0 ;  /* 0x0020000004d079f0 */ /* 0x000fe2000c0008ff */
[----:B------:R-:W-:-:S02]  /*1bf0*/  UIADD3 UR4, UR14, 0xc0, URZ ;  /* 0x000000c00e047890 */ /* 0x000fc4000fffe03f */
[----:B------:R-:W-:Y:S04]  /*1c00*/  STL.64 [R1+0x10], R28 ;  /* 0x0000101c01007387 */ /* 0x000fe80000100a00 */
[----:B------:R2:W-:Y:S01]  /*1c10*/  STL.64 [R1+0x18], R30 ;  /* 0x0000181e01007387 */ /* 0x0005e20000100a00 */
[----:B------:R-:W-:Y:S01]  /*1c20*/  UMOV UR22, UR4 ;  /* 0x0000000400167c82 */ /* 0x000fe20008000000 */
[----:B------:R-:W-:Y:S01]  /*1c30*/  UIADD3 UR4, UR12, 0x100, URZ ;  /* 0x000001000c047890 */ /* 0x000fe2000fffe03f */
[----:B------:R-:W-:Y:S02]  /*1c40*/  WARPGROUP.DEPBAR.LE gsb0, 0x0 ;  /* 0x00008000000079c5 */ /* 0x000fe40000010000 */
[----:B------:R-:W-:Y:S01]  /*1c50*/  WARPGROUP.ARRIVE ;  /* 0x00000000000079c5 */ /* 0x000fe20000000000 */
[----:B------:R-:W-:Y:S04]  /*1c60*/  STL.64 [R1+0xf8], R214 ;  /* 0x0000f8d601007387 */ /* 0x000fe80000100a00 */
[----:B------:R-:W-:Y:S01]  /*1c70*/  STL.64 [R1+0xf0], R212 ;  /* 0x0000f0d401007387 */ /* 0x000fe20000100a00 */
[----:B------:R-:W-:Y:S03]  /*1c80*/  HGMMA.64x16x16.F32 R192, gdesc[UR16], RZ, !UPT, gsb0 ;  /* 0x0020000010c079f0 */ /* 0x000fe6000c0008ff */
[----:B------:R-:W-:Y:S04]  /*1c90*/  STL.64 [R1+0xe8], R210 ;  /* 0x0000e8d201007387 */ /* 0x000fe80000100a00 */
[----:B------:R3:W-:Y:S01]  /*1ca0*/  STL.64 [R1+0xe0], R208 ;  /* 0x0000e0d001007387 */ /* 0x0007e20000100a00 */
[----:B------:R-:W-:-:S02]  /*1cb0*/  WARPGROUP.DEPBAR.LE gsb0, 0x0 ;  /* 0x00008000000079c5 */ /* 0x000fc40000010000 */
[----:B------:R-:W-:-:S06]  /*1cc0*/  WARPGROUP.ARRIVE ;  /* 0x00000000000079c5 */ /* 0x000fcc0000000000 */
[----:B------:R-:W-:Y:S03]  /*1cd0*/  HGMMA.64x16x16.F32 R176, gdesc[UR8], RZ, !UPT, gsb0 ;  /* 0x0020000008b079f0 */ /* 0x000fe6000c0008ff */
[----:B------:R-:W-:Y:S02]  /*1ce0*/  WARPGROUP.DEPBAR.LE gsb0, 0x0 ;  /* 0x00008000000079c5 */ /* 0x000fe40000010000 */
        /* <DEDUP_REMOVED lines=25> */
[----:B------:R-:W-:Y:S01]  /*1e80*/  HGMMA.64x16x16.F32 R32, gdesc[UR52], RZ, !UPT, gsb0 ;  /* 0x00200000342079f0 */ /* 0x000fe2000c0008ff */
[----:B------:R-:W-:Y:S01]  /*1e90*/  UMOV UR52, UR4 ;  /* 0x0000000400347c82 */ /* 0x000fe20008000000 */
[----:B------:R-:W-:Y:S01]  /*1ea0*/  UMOV UR53, 0xc0000010 ;  /* 0xc000001000357882 */ /* 0x000fe20000000000 */
[----:B------:R-:W-:Y:S01]  /*1eb0*/  UMOV UR48, UR52 ;  /* 0x0000003400307c82 */ /* 0x000fe20008000000 */
        /* <DEDUP_REMOVED lines=25> */
[----:B------:R-:W-:-:S02]  /*2050*/  WARPGROUP.DEPBAR.LE gsb0, 0x0 ;  /* 0x00008000000079c5 */ /* 0x000fc40000010000 */
[----:B--2---:R-:W-:-:S06]  /*2060*/  WARPGROUP.ARRIVE ;  /* 0x00000000000079c5 */ /* 0x004fcc0000000000 */
[----:B------:R-:W-:Y:S01]  /*2070*/  HGMMA.64x16x16.F32 R24, gdesc[UR52], RZ, !UPT, gsb0 ;  /* 0x00200000341879f0 */ /* 0x000fe2000c0008ff */
[----:B------:R-:W-:Y:S01]  /*2080*/  UMOV UR54, UR60 ;  /* 0x0000003c00367c82 */ /* 0x000fe20008000000 */
[----:B------:R-:W-:Y:S01]  /*2090*/  UMOV UR55, UR61 ;  /* 0x0000003d00377c82 */ /* 0x000fe20008000000 */
        /* <DEDUP_REMOVED lines=37> */
[----:B---3--:R-:W-:-:S06]  /*22f0*/  WARPGROUP.ARRIVE ;  /* 0x00000000000079c5 */ /* 0x008fcc0000000000 */
[----:B------:R-:W-:Y:S03]  /*2300*/  HGMMA.64x16x16.F32 R208, gdesc[UR52], RZ, !UPT, gsb0 ;  /* 0x0020000034d079f0 */ /* 0x000fe6000c0008ff */
        /* <DEDUP_REMOVED lines=8> */
[----:B------:R-:W-:Y:S04]  /*2390*/  STL.64 [R1+0x60], R208 ;  /* 0x000060d001007387 */ /* 0x000fe80000100a00 */
[----:B------:R-:W-:Y:S04]  /*23a0*/  STL.64 [R1+0x68], R210 ;  /* 0x000068d201007387 */ /* 0x000fe80000100a00 */
[----:B------:R-:W-:Y:S04]  /*23b0*/  STL.64 [R1+0x70], R212 ;  /* 0x000070d401007387 */ /* 0x000fe80000100a00 */
[----:B------:R2:W-:Y:S04]  /*23c0*/  STL.64 [R1+0x78], R214 ;  /* 0x000078d601007387 */ /* 0x0005e80000100a00 */
[----:B--2---:R2:W5:Y:S04]  /*23d0*/  LDL.LU.64 R214, [R1+0xf8] ;  /* 0x0000f80001d67983 */ /* 0x0045680000300a00 */
[----:B------:R2:W5:Y:S04]  /*23e0*/  LDL.LU.64 R212, [R1+0xf0] ;  /* 0x0000f00001d47983 */ /* 0x0005680000300a00 */
[----:B------:R2:W5:Y:S04]  /*23f0*/  LDL.LU.64 R210, [R1+0xe8] ;  /* 0x0000e80001d27983 */ /* 0x0005680000300a00 */
[----:B------:R2:W5:Y:S01]  /*2400*/  LDL.LU.64 R208, [R1+0xe0] ;  /* 0x0000e00001d07983 */ /* 0x0005620000300a00 */
[----:B------:R-:W-:Y:S05]  /*2410*/  @!P1 BRA `(.L_x_19) ;  /* 0x0000001000d89947 */ /* 0x000fea0003800000 */
[----:B01----:R-:W3:Y:S01]  /*2420*/  LDL R0, [R1+0xcc] ;  /* 0x0000cc0001007983 */ /* 0x003ee20000100800 */
[----:B------:R-:W-:-:S13]  /*2430*/  R2UR UR5, R4 ;  /* 0x00000000040572ca */ /* 0x000fda00000e0000 */
[----:B------:R-:W-:Y:S02]  /*2440*/  UIADD3 UR60, UR5, 0x1, URZ ;  /* 0x00000001053c7890 */ /* 0x000fe4000fffe03f */
[----:B------:R-:W-:Y:S02]  /*2450*/  UMOV UR61, UR5 ;  /* 0x00000005003d7c82 */ /* 0x000fe40008000000 */
[----:B------:R-:W-:-:S04]  /*2460*/  UISETP.NE.AND UP0, UPT, UR60, 0x10, UPT ;  /* 0x000000103c00788c */ /* 0x000fc8000bf05270 */
[----:B------:R-:W-:Y:S02]  /*2470*/  USEL UR4, URZ, 0x1, UP0 ;  /* 0x000000013f047887 */ /* 0x000fe40008000000 */
[----:B------:R-:W-:Y:S01]  /*2480*/  USEL UR60, UR60, URZ, UP0 ;  /* 0x0000003f3c3c7287 */ /* 0x000fe20008000000 */
[----:B---3--:R-:W-:Y:S01]  /*2490*/  R2UR UR6, R0 ;  /* 0x00000000000672ca */ /* 0x008fe200000e0000 */
[----:B------:R-:W-:-:S12]  /*24a0*/  IMAD.MOV.U32 R0, RZ, RZ, R7 ;  /* 0x000000ffff007224 */ /* 0x000fd800078e0007 */
[----:B------:R-:W-:-:S06]  /*24b0*/  ULOP3.LUT UR4, UR6, UR4, URZ, 0x3c, !UPT ;  /* 0x0000000406047292 */ /* 0x000fcc000f8e3c3f */
[----:B------:R-:W-:-:S07]  /*24c0*/  IMAD.U32 R3, RZ, RZ, UR4 ;  /* 0x00000004ff037e24 */ /* 0x000fce000f8e00ff */
.L_x_26:
[----:B0-----:R-:W-:Y:S05]  /*24d0*/  @!P0 BRA `(.L_x_20) ;  /* 0x0000000000048947 */ /* 0x001fea0003800000 */
[----:B------:R-:W-:Y:S01]  /*24e0*/  BPT.TRAP 0x1 ;  /* 0x000000040000795c */ /* 0x000fe20000300000 */
.L_x_20:
[----:B------:R-:W-:Y:S02]  /*24f0*/  R2UR UR4, R17 ;  /* 0x00000000110472ca */ /* 0x000fe400000e0000 */
[----:B------:R-:W-:-:S11]  /*2500*/  SHF.L.U32 R4, R3, 0x1f, RZ ;  /* 0x0000001f03047819 */ /* 0x000fd600000006ff */
[----:B------:R-:W-:-:S09]  /*2510*/  ULEA UR4, UR60, UR4, 0x3 ;  /* 0x000000043c047291 */ /* 0x000fd2000f8e183f */
[----:B------:R0:W1:Y:S01]  /*2520*/  SYNCS.PHASECHK.TRANS64.TRYWAIT P1, [UR4], R4 ;  /* 0x00000004ff0075a7 */ /* 0x0000620008020144 */
[----:B------:R-:W-:Y:S05]  /*2530*/  @!P0 BRA `(.L_x_21) ;  /* 0x0000000000048947 */ /* 0x000fea0003800000 */
[----:B------:R-:W-:Y:S01]  /*2540*/  BPT.TRAP 0x1 ;  /* 0x000000040000795c */ /* 0x000fe20000300000 */
.L_x_21:
[----:B-1----:R-:W-:Y:S05]  /*2550*/  @P1 BRA `(.L_x_22) ;  /* 0x0000000000081947 */ /* 0x002fea0003800000 */
[----:B------:R-:W1:Y:S02]  /*2560*/  SYNCS.PHASECHK.TRANS64.TRYWAIT P1, [UR4], R4 ;  /* 0x00000004ff0075a7 */ /* 0x000e640008020144 */
[----:B-1----:R-:W-:Y:S05]  /*2570*/  @!P1 BRA `(.L_x_23) ;  /* 0x0000014400e89947 */ /* 0x002fea0003800000 */
.L_x_22:
[----:B------:R-:W-:Y:S04]  /*2580*/  STL.64 [R1+0x168], R190 ;  /* 0x000168be01007387 */ /* 0x000fe80000100a00 */
[----:B------:R-:W-:Y:S04]  /*2590*/  STL.64 [R1+0x160], R188 ;  /* 0x000160bc01007387 */ /* 0x000fe80000100a00 */
[----:B------:R-:W-:Y:S04]  /*25a0*/  STL.64 [R1+0x158], R186 ;  /* 0x000158ba01007387 */ /* 0x000fe80000100a00 */
[----:B------:R3:W-:Y:S04]  /*25b0*/  STL.64 [R1+0x150], R184 ;  /* 0x000150b801007387 */ /* 0x0007e80000100a00 */
[----:B---3--:R-:W3:Y:S04]  /*25c0*/  LDL.LU.64 R184, [R1+0x80] ;  /* 0x0000800001b87983 */ /* 0x008ee80000300a00 */
[----:B------:R-:W3:Y:S04]  /*25d0*/  LDL.LU.64 R186, [R1+0x88] ;  /* 0x0000880001ba7983 */ /* 0x000ee80000300a00 */
[----:B------:R-:W3:Y:S04]  /*25e0*/  LDL.LU.64 R188, [R1+0x90] ;  /* 0x0000900001bc7983 */ /* 0x000ee80000300a00 */
[----:B------:R-:W3:Y:S04]  /*25f0*/  LDL.LU.64 R190, [R1+0x98] ;  /* 0x0000980001be7983 */ /* 0x000ee80000300a00 */
[----:B------:R-:W-:Y:S04]  /*2600*/  STL.64 [R1+0x148], R206 ;  /* 0x000148ce01007387 */ /* 0x000fe80000100a00 */
[----:B------:R-:W-:Y:S04]  /*2610*/  STL.64 [R1+0x140], R204 ;  /* 0x000140cc01007387 */ /* 0x000fe80000100a00 */
[----:B------:R-:W-:Y:S04]  /*2620*/  STL.64 [R1+0x138], R202 ;  /* 0x000138ca01007387 */ /* 0x000fe80000100a00 */
[----:B------:R4:W-:Y:S04]  /*2630*/  STL.64 [R1+0x130], R200 ;  /* 0x000130c801007387 */ /* 0x0009e80000100a00 */
[----:B----4-:R-:W4:Y:S04]  /*2640*/  LDL.LU.64 R200, [R1+0x40] ;  /* 0x0000400001c87983 */ /* 0x010f280000300a00 */
[----:B------:R-:W4:Y:S04]  /*2650*/  LDL.LU.64 R202, [R1+0x48] ;  /* 0x0000480001ca7983 */ /* 0x000f280000300a00 */
[----:B------:R-:W4:Y:S04]  /*2660*/  LDL.LU.64 R204, [R1+0x50] ;  /* 0x0000500001cc7983 */ /* 0x000f280000300a00 */
[----:B------:R-:W4:Y:S04]  /*2670*/  LDL.LU.64 R206, [R1+0x58] ;  /* 0x0000580001ce7983 */ /* 0x000f280000300a00 */
[----:B------:R-:W-:Y:S04]  /*2680*/  STL.64 [R1+0x128], R222 ;  /* 0x000128de01007387 */ /* 0x000fe80000100a00 */
[----:B------:R0:W-:Y:S04]  /*2690*/  STL.64 [R1+0x120], R220 ;  /* 0x000120dc01007387 */ /* 0x0001e80000100a00 */
[----:B0-----:R-:W2:Y:S04]  /*26a0*/  LDL.LU.64 R220, [R1] ;  /* 0x0000000001dc7983 */ /* 0x001ea80000300a00 */
[----:B------:R-:W2:Y:S04]  /*26b0*/  LDL.LU.64 R222, [R1+0x8] ;  /* 0x0000080001de7983 */ /* 0x000ea80000300a00 */
[----:B------:R-:W2:Y:S04]  /*26c0*/  LDL.LU.64 R224, [R1+0x10] ;  /* 0x0000100001e07983 */ /* 0x000ea80000300a00 */
[----:B------:R-:W2:Y:S01]  /*26d0*/  LDL.LU.64 R226, [R1+0x18] ;  /* 0x0000180001e27983 */ /* 0x000ea20000300a00 */
[----:B------:R-:W-:Y:S01]  /*26e0*/  R2UR UR4, R5 ;  /* 0x00000000050472ca */ /* 0x000fe200000e0000 */
[----:B------:R-:W-:Y:S01]  /*26f0*/  UMOV UR7, 0xc0000010 ;  /* 0xc000001000077882 */ /* 0x000fe20000000000 */
[----:B------:R-:W-:-:S11]  /*2700*/  R2UR UR5, R6 ;  /* 0x00000000060572ca */ /* 0x000fd600000e0000 */
[----:B------:R-:W-:Y:S02]  /*2710*/  UIMAD UR4, UR60, 0x180, UR4 ;  /* 0x000001803c0478a4 */ /* 0x000fe4000f8e0204 */
[----:B------:R-:W-:-:S03]  /*2720*/  UIMAD UR6, UR60, 0x1e0, UR5 ;  /* 0x000001e03c0678a4 */ /* 0x000fc6000f8e0205 */
[----:B------:R-:W-:Y:S01]  /*2730*/  UMOV UR5, 0xc0000010 ;  /* 0xc000001000057882 */ /* 0x000fe20000000000 */
[----:B------:R-:W-:Y:S01]  /*2740*/  UIADD3 UR8, UR6, 0x20, URZ ;  /* 0x0000002006087890 */ /* 0x000fe2000fffe03f */
[----:B------:R-:W-:Y:S01]  /*2750*/  UMOV UR16, UR4 ;  /* 0x0000000400107c82 */ /* 0x000fe20008000000 */
[----:B------:R-:W-:Y:S01]  /*2760*/  UMOV UR17, UR5 ;  /* 0x0000000500117c82 */ /* 0x000fe20008000000 */
[----:B------:R-:W-:Y:S01]  /*2770*/  UMOV UR19, 0xc0000010 ;  /* 0xc000001000137882 */ /* 0x000fe20000000000 */
[----:B------:R-:W-:-:S03]  /*2780*/  UIADD3 UR10, UR6, 0x40, URZ ;  /* 0x00000040060a7890 */ /* 0x000fc6000fffe03f */
[----:B------:R-:W-:Y:S01]  /*2790*/  UMOV UR18, UR8 ;  /* 0x0000000800127c82 */ /* 0x000fe20008000000 */
[----:B------:R-:W-:Y:S01]  /*27a0*/  UMOV UR8, UR4 ;  /* 0x0000000400087c82 */ /* 0x000fe20008000000 */
[----:B------:R-:W-:Y:S01]  /*27b0*/  UMOV UR9, UR5 ;  /* 0x0000000500097c82 */ /* 0x000fe20008000000 */
[----:B------:R-:W-:Y:S01]  /*27c0*/  UMOV UR11, 0xc0000010 ;  /* 0xc0000010000b7882 */ /* 0x000fe20000000000 */
[----:B------:R-:W-:Y:S01]  /*27d0*/  UIADD3 UR14, UR6, 0x60, URZ ;  /* 0x00000060060e7890 */ /* 0x000fe2000fffe03f */
[----:B------:R-:W-:Y:S01]  /*27e0*/  UMOV UR12, UR4 ;  /* 0x00000004000c7c82 */ /* 0x000fe20008000000 */
[----:B------:R-:W-:Y:S01]  /*27f0*/  UMOV UR13, UR5 ;  /* 0x00000005000d7c82 */ /* 0x000fe20008000000 */
[----:B------:R-:W-:Y:S01]  /*2800*/  UMOV UR15, 0xc0000010 ;  /* 0xc0000010000f7882 */ /* 0x000fe20000000000 */
[----:B---3--:R-:W-:-:S06]  /*2810*/  WARPGROUP.ARRIVE ;  /* 0x00000000000079c5 */ /* 0x008fcc0000000000 */
[----:B------:R-:W-:Y:S03]  /*2820*/  HGMMA.64x16x16.F32 R184, gdesc[UR4], R184, gsb0 ;  /* 0x0020000004b879f0 */ /* 0x000fe600080008b8 */
[----:B------:R-:W-:Y:S02]  /*2830*/  WARPGROUP.DEPBAR.LE gsb0, 0x0 ;  /* 0x00008000000079c5 */ /* 0x000fe40000010000 */
[----:B----4-:R-:W-:Y:S01]  /*2840*/  WARPGROUP.ARRIVE ;  /* 0x00000000000079c5 */ /* 0x010fe20000000000 */
[----:B------:R-:W-:Y:S01]  /*2850*/  UIADD3 UR22, UR6, 0xa0, URZ ;  /* 0x000000a006167890 */ /* 0x000fe2000fffe03f */
[----:B------:R-:W-:Y:S04]  /*2860*/  STL.64 [R1+0x80], R184 ;  /* 0x000080b801007387 */ /* 0x000fe80000100a00 */
[----:B------:R-:W-:Y:S01]  /*2870*/  HGMMA.64x16x16.F32 R200, gdesc[UR16], R200, gsb0 ;  /* 0x0020000010c879f0 */ /* 0x000fe200080008c8 */
[----:B------:R-:W-:Y:S01]  /*2880*/  UMOV UR20, UR4 ;  /* 0x0000000400147c82 */ /* 0x000fe20008000000 */
[----:B------:R-:W-:Y:S01]  /*2890*/  UMOV UR21, UR5 ;  /* 0x0000000500157c82 */ /* 0x000fe20008000000 */
[----:B------:R-:W-:Y:S01]  /*28a0*/  UMOV UR23, 0xc0000010 ;  /* 0xc000001000177882 */ /* 0x000fe20000000000 */
[----:B------:R-:W-:Y:S01]  /*28b0*/  UIADD3 UR26, UR6, 0xc0, URZ ;  /* 0x000000c0061a7890 */ /* 0x000fe2000fffe03f */
[----:B------:R-:W-:Y:S01]  /*28c0*/  STL.64 [R1+0x88], R186 ;  /* 0x000088ba01007387 */ /* 0x000fe20000100a00 */
[----:B------:R-:W-:Y:S01]  /*28d0*/  UMOV UR16, UR18 ;  /* 0x0000001200107c82 */ /* 0x000fe20008000000 */
[----:B------:R-:W-:-:S02]  /*28e0*/  WARPGROUP.DEPBAR.LE gsb0, 0x0 ;  /* 0x00008000000079c5 */ /* 0x000fc40000010000 */
[----:B--2---:R-:W-:Y:S01]  /*28f0*/  WARPGROUP.ARRIVE ;  /* 0x00000000000079c5 */ /* 0x004fe20000000000 */
[----:B------:R-:W-:Y:S01]  /*2900*/  UMOV UR17, UR19 ;  /* 0x0000001300117c82 */ /* 0x000fe20008000000 */
[----:B------:R-:W-:Y:S01]  /*2910*/  UMOV UR24, UR4 ;  /* 0x0000000400187c82 */ /* 0x000fe20008000000 */
[----:B------:R-:W-:Y:S01]  /*2920*/  UMOV UR25, UR5 ;  /* 0x0000000500197c82 */ /* 0x000fe20008000000 */
[----:B------:R-:W-:Y:S01]  /*2930*/  UMOV UR27, 0xc0000010 ;  /* 0xc0000010001b7882 */ /* 0x000fe20000000000 */
[----:B------:R-:W-:Y:S01]  /*2940*/  UIADD3 UR30, UR6, 0xe0, URZ ;  /* 0x000000e0061e7890 */ /* 0x000fe2000fffe03f */
[----:B------:R-:W-:Y:S01]  /*2950*/  HGMMA.64x16x16.F32 R220, gdesc[UR8], R220, gsb0 ;  /* 0x0020000008dc79f0 */ /* 0x000fe200080008dc */
[----:B------:R-:W-:Y:S01]  /*2960*/  UMOV UR28, UR4 ;  /* 0x00000004001c7c82 */ /* 0x000fe20008000000 */
[----:B------:R-:W-:Y:S01]  /*2970*/  UMOV UR29, UR5 ;  /* 0x00000005001d7c82 */ /* 0x000fe20008000000 */
[----:B------:R-:W-:Y:S01]  /*2980*/  UMOV UR31, 0xc0000010 ;  /* 0xc0000010001f7882 */ /* 0x000fe20000000000 */
[----:B------:R-:W-:Y:S01]  /*2990*/  UIADD3 UR34, UR6, 0x100, URZ ;  /* 0x0000010006227890 */ /* 0x000fe2000fffe03f */
[----:B------:R-:W-:Y:S01]  /*29a0*/  STL.64 [R1+0x90], R188 ;  /* 0x000090bc01007387 */ /* 0x000fe20000100a00 */
[----:B------:R-:W-:Y:S01]  /*29b0*/  UIADD3 UR18, UR6, 0x80, URZ ;  /* 0x0000008006127890 */ /* 0x000fe2000fffe03f */
[----:B------:R-:W-:Y:S01]  /*29c0*/  UMOV UR19, 0xc0000010 ;  /* 0xc000001000137882 */ /* 0x000fe20000000000 */
[----:B------:R-:W-:Y:S01]  /*29d0*/  UMOV UR32, UR4 ;  /* 0x0000000400207c82 */ /* 0x000fe20008000000 */
[----:B------:R-:W-:Y:S01]  /*29e0*/  UMOV UR33, UR5 ;  /* 0x0000000500217c82 */ /* 0x000fe20008000000 */
[----:B------:R-:W-:Y:S01]  /*29f0*/  UMOV UR35, 0xc0000010 ;  /* 0xc000001000237882 */ /* 0x000fe20000000000 */
[----:B------:R-:W-:Y:S01]  /*2a00*/  UIADD3 UR38, UR6, 0x120, URZ ;  /* 0x0000012006267890 */ /* 0x000fe2000fffe03f */
[----:B------:R0:W-:Y:S01]  /*2a10*/  STL.64 [R1+0x98], R190 ;  /* 0x000098be01007387 */ /* 0x0001e20000100a00 */
[----:B------:R-:W-:Y:S01]  /*2a20*/  UMOV UR36, UR4 ;  /* 0x0000000400247c82 */ /* 0x000fe20008000000 */
[----:B------:R-:W-:Y:S01]  /*2a30*/  UMOV UR37, UR5 ;  /* 0x0000000500257c82 */ /* 0x000fe20008000000 */
[----:B------:R-:W-:Y:S01]  /*2a40*/  UMOV UR39, 0xc0000010 ;  /* 0xc000001000277882 */ /* 0x000fe20000000000 */
[----:B------:R-:W-:Y:S01]  /*2a50*/  UIADD3 UR42, UR6, 0x140, URZ ;  /* 0x00000140062a7890 */ /* 0x000fe2000fffe03f */
        /* <DEDUP_REMOVED lines=8> */
[----:B0-----:R-:W2:Y:S01]  /*2ae0*/  LDL.LU.64 R190, [R1+0x168] ;  /* 0x0001680001be7983 */ /* 0x001ea20000300a00 */
[----:B------:R-:W-:Y:S01]  /*2af0*/  UMOV UR48, UR4 ;  /* 0x0000000400307c82 */ /* 0x000fe20008000000 */
[----:B------:R-:W-:Y:S01]  /*2b00*/  UMOV UR49, UR5 ;  /* 0x0000000500317c82 */ /* 0x000fe20008000000 */
[----:B------:R-:W-:Y:S01]  /*2b10*/  UMOV UR51, 0xc0000010 ;  /* 0xc000001000337882 */ /* 0x000fe20000000000 */
[----:B------:R-:W-:Y:S01]  /*2b20*/  UIADD3 UR54, UR6, 0x1a0, URZ ;  /* 0x000001a006367890 */ /* 0x000fe2000fffe03f */
[----:B------:R-:W2:Y:S01]  /*2b30*/  LDL.LU.64 R188, [R1+0x160] ;  /* 0x0001600001bc7983 */ /* 0x000ea20000300a00 */
        /* <DEDUP_REMOVED lines=9> */
[----:B------:R-:W2:Y:S04]  /*2bd0*/  LDL.LU.64 R184, [R1+0x150] ;  /* 0x0001500001b87983 */ /* 0x000ea80000300a00 */
[----:B------:R-:W-:Y:S04]  /*2be0*/  STL.64 [R1+0x40], R200 ;  /* 0x000040c801007387 */ /* 0x000fe80000100a00 */
[----:B------:R-:W-:Y:S01]  /*2bf0*/  STL.64 [R1+0x48], R202 ;  /* 0x000048ca01007387 */ /* 0x000fe20000100a00 */
[----:B------:R-:W-:-:S02]  /*2c00*/  WARPGROUP.DEPBAR.LE gsb0, 0x0 ;  /* 0x00008000000079c5 */ /* 0x000fc40000010000 */
[----:B-----5:R-:W-:Y:S01]  /*2c10*/  WARPGROUP.ARRIVE ;  /* 0x00000000000079c5 */ /* 0x020fe20000000000 */
[----:B------:R-:W-:Y:S04]  /*2c20*/  STL.64 [R1+0x50], R204 ;  /* 0x000050cc01007387 */ /* 0x000fe80000100a00 */
[----:B------:R0:W-:Y:S01]  /*2c30*/  STL.64 [R1+0x58], R206 ;  /* 0x000058ce01007387 */ /* 0x0001e20000100a00 */
[----:B------:R-:W-:Y:S01]  /*2c40*/  HGMMA.64x16x16.F32 R208, gdesc[UR12], R208, gsb0 ;  /* 0x002000000cd079f0 */ /* 0x000fe200080008d0 */
[----:B------:R-:W-:Y:S01]  /*2c50*/  UMOV UR12, UR16 ;  /* 0x00000010000c7c82 */ /* 0x000fe20008000000 */
[----:B------:R-:W-:Y:S01]  /*2c60*/  UMOV UR13, UR17 ;  /* 0x00000011000d7c82 */ /* 0x000fe20008000000 */
[----:B------:R-:W-:Y:S01]  /*2c70*/  UMOV UR16, UR4 ;  /* 0x0000000400107c82 */ /* 0x000fe20008000000 */
[----:B------:R-:W-:Y:S01]  /*2c80*/  UMOV UR17, UR5 ;  /* 0x0000000500117c82 */ /* 0x000fe20008000000 */
[----:B0-----:R-:W3:Y:S04]  /*2c90*/  LDL.LU.64 R206, [R1+0x148] ;  /* 0x0001480001ce7983 */ /* 0x001ee80000300a00 */
[----:B------:R-:W3:Y:S04]  /*2ca0*/  LDL.LU.64 R204, [R1+0x140] ;  /* 0x0001400001cc7983 */ /* 0x000ee80000300a00 */
[----:B------:R-:W3:Y:S04]  /*2cb0*/  LDL.LU.64 R202, [R1+0x138] ;  /* 0x0001380001ca7983 */ /* 0x000ee80000300a00 */
[----:B------:R-:W3:Y:S04]  /*2cc0*/  LDL.LU.64 R200, [R1+0x130] ;  /* 0x0001300001c87983 */ /* 0x000ee80000300a00 */
[----:B------:R-:W-:Y:S04]  /*2cd0*/  STL.64 [R1], R220 ;  /* 0x000000dc01007387 */ /* 0x000fe80000100a00 */
[----:B------:R0:W-:Y:S04]  /*2ce0*/  STL.64 [R1+0x8], R222 ;  /* 0x000008de01007387 */ /* 0x0001e80000100a00 */
[----:B------:R-:W-:Y:S04]  /*2cf0*/  STL.64 [R1+0x10], R224 ;  /* 0x000010e001007387 */ /* 0x000fe80000100a00 */
[----:B------:R-:W-:Y:S04]  /*2d00*/  STL.64 [R1+0x18], R226 ;  /* 0x000018e201007387 */ /* 0x000fe80000100a00 */
[----:B0-----:R-:W4:Y:S04]  /*2d10*/  LDL.LU.64 R222, [R1+0x128] ;  /* 0x0001280001de7983 */ /* 0x001f280000300a00 */
[----:B------:R-:W4:Y:S01]  /*2d20*/  LDL.LU.64 R220, [R1+0x120] ;  /* 0x0001200001dc7983 */ /* 0x000f220000300a00 */
[----:B------:R-:W-:-:S02]  /*2d30*/  WARPGROUP.DEPBAR.LE gsb0, 0x0 ;  /* 0x00008000000079c5 */ /* 0x000fc40000010000 */
[----:B------:R-:W-:Y:S01]  /*2d40*/  WARPGROUP.ARRIVE ;  /* 0x00000000000079c5 */ /* 0x000fe20000000000 */
[----:B------:R-:W-:Y:S04]  /*2d50*/  STL.64 [R1+0xf8], R214 ;  /* 0x0000f8d601007387 */ /* 0x000fe80000100a00 */
[----:B------:R-:W-:Y:S01]  /*2d60*/  STL.64 [R1+0xf0], R212 ;  /* 0x0000f0d401007387 */ /* 0x000fe20000100a00 */
[----:B------:R-:W-:Y:S03]  /*2d70*/  HGMMA.64x16x16.F32 R192, gdesc[UR16], R192, gsb0 ;  /* 0x0020000010c079f0 */ /* 0x000fe600080008c0 */
[----:B------:R-:W-:Y:S04]  /*2d80*/  STL.64 [R1+0xe8], R210 ;  /* 0x0000e8d201007387 */ /* 0x000fe80000100a00 */
[----:B------:R0:W-:Y:S04]  /*2d90*/  STL.64 [R1+0xe0], R208 ;  /* 0x0000e0d001007387 */ /* 0x0001e80000100a00 */
[----:B0-----:R-:W2:Y:S04]  /*2da0*/  LDL.LU.64 R208, [R1+0x60] ;  /* 0x0000600001d07983 */ /* 0x001ea80000300a00 */
[----:B------:R-:W3:Y:S04]  /*2db0*/  LDL.LU.64 R210, [R1+0x68] ;  /* 0x0000680001d27983 */ /* 0x000ee80000300a00 */
[----:B------:R-:W4:Y:S04]  /*2dc0*/  LDL.LU.64 R212, [R1+0x70] ;  /* 0x0000700001d47983 */ /* 0x000f280000300a00 */
[----:B------:R-:W2:Y:S01]  /*2dd0*/  LDL.LU.64 R214, [R1+0x78] ;  /* 0x0000780001d67983 */ /* 0x000ea20000300a00 */
[----:B------:R-:W-:-:S02]  /*2de0*/  WARPGROUP.DEPBAR.LE gsb0, 0x0 ;  /* 0x00008000000079c5 */ /* 0x000fc40000010000 */
[----:B------:R-:W-:-:S06]  /*2df0*/  WARPGROUP.ARRIVE ;  /* 0x00000000000079c5 */ /* 0x000fcc0000000000 */
[----:B------:R-:W-:Y:S03]  /*2e00*/  HGMMA.64x16x16.F32 R176, gdesc[UR20], R176, gsb0 ;  /* 0x0020000014b079f0 */ /* 0x000fe600080008b0 */
[----:B------:R-:W-:Y:S02]  /*2e10*/  WARPGROUP.DEPBAR.LE gsb0, 0x0 ;  /* 0x00008000000079c5 */ /* 0x000fe40000010000 */
        /* <DEDUP_REMOVED lines=10> */
[----:B------:R-:W-:Y:S01]  /*2ec0*/  HGMMA.64x16x16.F32 R112, gdesc[UR36], R112, gsb0 ;  /* 0x00200000247079f0 */ /* 0x000fe20008000870 */
[----:B--2---:R-:W-:Y:S04]  /*2ed0*/  STL.64 [R1+0x118], R214 ;  /* 0x000118d601007387 */ /* 0x004fe80000100a00 */
[----:B----4-:R-:W-:Y:S04]  /*2ee0*/  STL.64 [R1+0x110], R212 ;  /* 0x000110d401007387 */ /* 0x010fe80000100a00 */
[----:B---3--:R-:W-:Y:S04]  /*2ef0*/  STL.64 [R1+0x108], R210 ;  /* 0x000108d201007387 */ /* 0x008fe80000100a00 */
[----:B------:R0:W-:Y:S01]  /*2f00*/  STL.64 [R1+0x100], R208 ;  /* 0x000100d001007387 */ /* 0x0001e20000100a00 */
[----:B------:R-:W-:-:S02]  /*2f10*/  WARPGROUP.DEPBAR.LE gsb0, 0x0 ;  /* 0x00008000000079c5 */ /* 0x000fc40000010000 */
[----:B------:R-:W-:Y:S01]  /*2f20*/  WARPGROUP.ARRIVE ;  /* 0x00000000000079c5 */ /* 0x000fe20000000000 */
[----:B0-----:R-:W2:Y:S04]  /*2f30*/  LDL.LU.64 R208, [R1+0x20] ;  /* 0x0000200001d07983 */ /* 0x001ea80000300a00 */
[----:B------:R-:W2:Y:S01]  /*2f40*/  LDL.LU.64 R210, [R1+0x28] ;  /* 0x0000280001d27983 */ /* 0x000ea20000300a00 */
[----:B------:R-:W-:Y:S03]  /*2f50*/  HGMMA.64x16x16.F32 R96, gdesc[UR40], R96, gsb0 ;  /* 0x00200000286079f0 */ /* 0x000fe60008000860 */
[----:B------:R-:W2:Y:S04]  /*2f60*/  LDL.LU.64 R212, [R1+0x30] ;  /* 0x0000300001d47983 */ /* 0x000ea80000300a00 */
[----:B------:R-:W2:Y:S01]  /*2f70*/  LDL.LU.64 R214, [R1+0x38] ;  /* 0x0000380001d67983 */ /* 0x000ea20000300a00 */
[----:B------:R-:W-:Y:S01]  /*2f80*/  UMOV UR4, UR12 ;  /* 0x0000000c00047c82 */ /* 0x000fe20008000000 */
[----:B------:R-:W-:Y:S01]  /*2f90*/  UMOV UR5, UR13 ;  /* 0x0000000d00057c82 */ /* 0x000fe20008000000 */
        /* <DEDUP_REMOVED lines=39> */
[----:B------:R-:W-:-:S06]  /*3210*/  WARPGROUP.ARRIVE ;  /* 0x00000000000079c5 */ /* 0x000fcc0000000000 */
[----:B------:R-:W-:Y:S01]  /*3220*/  HGMMA.64x16x16.F32 R24, gdesc[UR56], R24, gsb0 ;  /* 0x00200000381879f0 */ /* 0x000fe20008000818 */
[----:B------:R-:W-:Y:S01]  /*3230*/  UMOV UR58, UR4 ;  /* 0x00000004003a7c82 */ /* 0x000fe20008000000 */
[----:B------:R-:W-:Y:S01]  /*3240*/  UMOV UR59, UR5 ;  /* 0x00000005003b7c82 */ /* 0x000fe20008000000 */
        /* <DEDUP_REMOVED lines=37> */
[----:B--2---:R-:W-:-:S06]  /*34a0*/  WARPGROUP.ARRIVE ;  /* 0x00000000000079c5 */ /* 0x004fcc0000000000 */
[----:B------:R-:W-:Y:S03]  /*34b0*/  HGMMA.64x16x16.F32 R208, gdesc[UR56], R208, gsb0 ;  /* 0x0020000038d079f0 */ /* 0x000fe600080008d0 */
[----:B------:R-:W-:Y:S02]  /*34c0*/  WARPGROUP.DEPBAR.LE gsb0, 0x0 ;  /* 0x00008000000079c5 */ /* 0x000fe40000010000 */
[----:B------:R-:W-:Y:S04]  /*34d0*/  STL.64 [R1+0x20], R208 ;  /* 0x000020d001007387 */ /* 0x000fe80000100a00 */
[----:B------:R-:W-:Y:S04]  /*34e0*/  STL.64 [R1+0x28], R210 ;  /* 0x000028d201007387 */ /* 0x000fe80000100a00 */
[----:B------:R-:W-:Y:S04]  /*34f0*/  STL.64 [R1+0x30], R212 ;  /* 0x000030d401007387 */ /* 0x000fe80000100a00 */
[----:B------:R0:W-:Y:S04]  /*3500*/  STL.64 [R1+0x38], R214 ;  /* 0x000038d601007387 */ /* 0x0001e80000100a00 */
[----:B0-----:R-:W2:Y:S04]  /*3510*/  LDL.LU.64 R214, [R1+0x118] ;  /* 0x0001180001d67983 */ /* 0x001ea80000300a00 */
[----:B------:R-:W2:Y:S04]  /*3520*/  LDL.LU.64 R212, [R1+0x110] ;  /* 0x0001100001d47983 */ /* 0x000ea80000300a00 */
[----:B------:R-:W2:Y:S04]  /*3530*/  LDL.LU.64 R210, [R1+0x108] ;  /* 0x0001080001d27983 */ /* 0x000ea80000300a00 */
[----:B------:R-:W2:Y:S01]  /*3540*/  LDL.LU.64 R208, [R1+0x100] ;  /* 0x0001000001d07983 */ /* 0x000ea20000300a00 */
[----:B------:R-:W-:Y:S01]  /*3550*/  UMOV UR4, UR56 ;  /* 0x0000003800047c82 */ /* 0x000fe20008000000 */
[----:B------:R-:W-:Y:S01]  /*3560*/  UMOV UR5, UR57 ;  /* 0x0000003900057c82 */ /* 0x000fe20008000000 */
[----:B--2---:R-:W-:-:S06]  /*3570*/  WARPGROUP.ARRIVE ;  /* 0x00000000000079c5 */ /* 0x004fcc0000000000 */
[----:B------:R-:W-:Y:S03]  /*3580*/  HGMMA.64x16x16.F32 R208, gdesc[UR4], R208, gsb0 ;  /* 0x0020000004d079f0 */ /* 0x000fe600080008d0 */
[----:B------:R-:W-:Y:S02]  /*3590*/  WARPGROUP.DEPBAR.LE gsb0, 0x0 ;  /* 0x00008000000079c5 */ /* 0x000fe40000010000 */
[----:B------:R-:W-:Y:S04]  /*35a0*/  STL.64 [R1+0x60], R208 ;  /* 0x000060d001007387 */ /* 0x000fe80000100a00 */
[----:B------:R-:W-:Y:S04]  /*35b0*/  STL.64 [R1+0x68], R210 ;  /* 0x000068d201007387 */ /* 0x000fe80000100a00 */
[----:B------:R-:W-:Y:S04]  /*35c0*/  STL.64 [R1+0x70], R212 ;  /* 0x000070d401007387 */ /* 0x000fe80000100a00 */
[----:B------:R0:W-:Y:S04]  /*35d0*/  STL.64 [R1+0x78], R214 ;  /* 0x000078d601007387 */ /* 0x0001e80000100a00 */
[----:B0-----:R0:W5:Y:S04]  /*35e0*/  LDL.LU.64 R214, [R1+0xf8] ;  /* 0x0000f80001d67983 */ /* 0x0011680000300a00 */
[----:B------:R0:W5:Y:S04]  /*35f0*/  LDL.LU.64 R212, [R1+0xf0] ;  /* 0x0000f00001d47983 */ /* 0x0001680000300a00 */
[----:B------:R0:W5:Y:S04]  /*3600*/  LDL.LU.64 R210, [R1+0xe8] ;  /* 0x0000e80001d27983 */ /* 0x0001680000300a00 */
[----:B------:R0:W5:Y:S01]  /*3610*/  LDL.LU.64 R208, [R1+0xe0] ;  /* 0x0000e00001d07983 */ /* 0x0001620000300a00 */
[----:B------:R-:W-:Y:S05]  /*3620*/  @!P0 BRA `(.L_x_24) ;  /* 0x0000000000048947 */ /* 0x000fea0003800000 */
[----:B------:R-:W-:Y:S01]  /*3630*/  BPT.TRAP 0x1 ;  /* 0x000000040000795c */ /* 0x000fe20000300000 */
.L_x_24:
[----:B-1----:R-:W2:Y:S01]  /*3640*/  LDL R4, [R1+0xb0] ;  /* 0x0000b00001047983 */ /* 0x002ea20000100800 */
[----:B------:R-:W-:-:S13]  /*3650*/  R2UR UR4, R17 ;  /* 0x00000000110472ca */ /* 0x000fda00000e0000 */
[----:B------:R-:W-:-:S04]  /*3660*/  ULEA UR4, UR61, UR4, 0x3 ;  /* 0x000000043d047291 */ /* 0x000fc8000f8e183f */
[----:B------:R-:W-:-:S04]  /*3670*/  UIADD3 UR4, UR4, 0x80, URZ ;  /* 0x0000008004047890 */ /* 0x000fc8000fffe03f */
[----:B------:R-:W-:-:S09]  /*3680*/  UPRMT UR4, URZ, 0x654, UR4 ;  /* 0x000006543f047896 */ /* 0x000fd20008000004 */
[----:B------:R-:W-:Y:S01]  /*3690*/  SYNCS.ARRIVE.TRANS64.RED.A1T0 RZ, [UR4], RZ ;  /* 0x000000ffffff79a7 */ /* 0x000fe20008100404 */
[----:B--2---:R-:W-:-:S13]  /*36a0*/  ISETP.GT.U32.AND P1, PT, R4, 0x1, PT ;  /* 0x000000010400780c */ /* 0x004fda0003f24070 */
[----:B------:R-:W-:Y:S05]  /*36b0*/  @P1 BRA `(.L_x_25) ;  /* 0x0000000000041947 */ /* 0x000fea0003800000 */
[----:B------:R-:W-:Y:S01]  /*36c0*/  BPT.TRAP 0x1 ;  /* 0x000000040000795c */ /* 0x000fe20000300000 */
.L_x_25:
[----:B------:R-:W-:Y:S01]  /*36d0*/  UIADD3 UR60, UR60, 0x1, URZ ;  /* 0x000000013c3c7890 */ /* 0x000fe2000fffe03f */
[C---:B------:R-:W-:Y:S01]  /*36e0*/  ISETP.GT.AND P1, PT, R0.reuse, 0x1, PT ;  /* 0x000000010000780c */ /* 0x040fe20003f24270 */
[----:B------:R-:W-:Y:S01]  /*36f0*/  UIADD3 UR61, UR61, 0x1, URZ ;  /* 0x000000013d3d7890 */ /* 0x000fe2000fffe03f */
[----:B------:R-:W-:Y:S01]  /*3700*/  VIADD R0, R0, 0xffffffff ;  /* 0xffffffff00007836 */ /* 0x000fe20000000000 */
[----:B------:R-:W-:Y:S02]  /*3710*/  UISETP.NE.AND UP0, UPT, UR60, 0x10, UPT ;  /* 0x000000103c00788c */ /* 0x000fe4000bf05270 */
[----:B------:R-:W-:Y:S02]  /*3720*/  UISETP.NE.AND UP1, UPT, UR61, 0x10, UPT ;  /* 0x000000103d00788c */ /* 0x000fe4000bf25270 */
[----:B------:R-:W-:Y:S02]  /*3730*/  USEL UR4, URZ, 0x1, UP0 ;  /* 0x000000013f047887 */ /* 0x000fe40008000000 */
[----:B------:R-:W-:-:S02]  /*3740*/  USEL UR60, UR60, URZ, UP0 ;  /* 0x0000003f3c3c7287 */ /* 0x000fc40008000000 */
[----:B------:R-:W-:Y:S02]  /*3750*/  USEL UR61, UR61, URZ, UP1 ;  /* 0x0000003f3d3d7287 */ /* 0x000fe40008800000 */
[----:B------:R-:W-:Y:S01]  /*3760*/  LOP3.LUT R3, R3, UR4, RZ, 0x3c, !PT ;  /* 0x0000000403037c12 */ /* 0x000fe2000f8e3cff */
[----:B------:R-:W-:Y:S09]  /*3770*/  @P1 BRA `(.L_x_26) ;  /* 0xffffffec00541947 */ /* 0x000ff2000383ffff */
.L_x_19:
[----:B------:R3:W5:Y:S01]  /*3780*/  LDL R8, [R1+0xc4] ;  /* 0x0000c40001087983 */ /* 0x0007620000100800 */
[----:B01----:R-:W0:Y:S02]  /*3790*/  LDC R0, c[0x0][0x28c] ;  /* 0x0000a300ff007b82 */ /* 0x003e240000000800 */
[----:B0-----:R-:W-:-:S13]  /*37a0*/  ISETP.GE.AND P1, PT, R0, 0x1, PT ;  /* 0x000000010000780c */ /* 0x001fda0003f26270 */
[----:B---3--:R-:W-:Y:S05]  /*37b0*/  @!P1 BRA `(.L_x_27) ;  /* 0x00000000003c9947 */ /* 0x008fea0003800000 */
[----:B------:R-:W-:Y:S05]  /*37c0*/  @!P0 BRA `(.L_x_28) ;  /* 0x0000000000048947 */ /* 0x000fea0003800000 */
[----:B------:R-:W-:Y:S01]  /*37d0*/  BPT.TRAP 0x1 ;  /* 0x000000040000795c */ /* 0x000fe20000300000 */
.L_x_28:
[----:B------:R-:W3:Y:S01]  /*37e0*/  LDL R0, [R1+0xb0] ;  /* 0x0000b00001007983 */ /* 0x000ee20000100800 */
[----:B-----5:R-:W-:Y:S02]  /*37f0*/  R2UR UR6, R8 ;  /* 0x00000000080672ca */ /* 0x020fe400000e0000 */
[----:B------:R-:W-:Y:S02]  /*3800*/  R2UR UR4, R7 ;  /* 0x00000000070472ca */ /* 0x000fe400000e0000 */
[----:B------:R-:W-:-:S11]  /*3810*/  R2UR UR5, R17 ;  /* 0x00000000110572ca */ /* 0x000fd600000e0000 */
[----:B------:R-:W-:-:S04]  /*3820*/  UIADD3 UR4, UR4, UR6, URZ ;  /* 0x0000000604047290 */ /* 0x000fc8000fffe03f */
[----:B------:R-:W-:-:S04]  /*3830*/  USHF.L.U32 UR4, UR4, 0x3, URZ ;  /* 0x0000000304047899 */ /* 0x000fc8000800063f */
[----:B------:R-:W-:-:S04]  /*3840*/  ULOP3.LUT UR4, UR4, 0x78, URZ, 0xc0, !UPT ;  /* 0x0000007804047892 */ /* 0x000fc8000f8ec03f */
[----:B------:R-:W-:-:S04]  /*3850*/  UIADD3 UR4, UR5, 0x80, UR4 ;  /* 0x0000008005047890 */ /* 0x000fc8000fffe004 */
[----:B------:R-:W-:-:S09]  /*3860*/  UPRMT UR4, URZ, 0x654, UR4 ;  /* 0x000006543f047896 */ /* 0x000fd20008000004 */
[----:B------:R-:W-:Y:S01]  /*3870*/  SYNCS.ARRIVE.TRANS64.RED.A1T0 RZ, [UR4], RZ ;  /* 0x000000ffffff79a7 */ /* 0x000fe20008100404 */
[----:B---3--:R-:W-:-:S13]  /*3880*/  ISETP.GT.U32.AND P0, PT, R0, 0x1, PT ;  /* 0x000000010000780c */ /* 0x008fda0003f04070 */
[----:B------:R-:W-:Y:S05]  /*3890*/  @P0 BRA `(.L_x_27) ;  /* 0x0000000000040947 */ /* 0x000fea0003800000 */
[----:B------:R-:W-:Y:S01]  /*38a0*/  BPT.TRAP 0x1 ;  /* 0x000000040000795c */ /* 0x000fe20000300000 */
.L_x_27:
[----:B------:R-:W3:Y:S01]  /*38b0*/  LDL R4, [R1+0xd8] ;  /* 0x0000d80001047983 */ /* 0x000ee20000100800 */
[----:B------:R-:W0:Y:S01]  /*38c0*/  S2R R0, SR_TID.X ;  /* 0x0000000000007919 */ /* 0x000e220000002100 */
[----:B------:R-:W1:Y:S01]  /*38d0*/  S2R R5, SR_TID.X ;  /* 0x0000000000057919 */ /* 0x000e620000002100 */
[----:B-----5:R-:W-:Y:S01]  /*38e0*/  R2UR UR5, R8 ;  /* 0x00000000080572ca */ /* 0x020fe200000e0000 */
[----:B------:R-:W-:Y:S01]  /*38f0*/  IMAD R12, R19, 0xf0, RZ ;  /* 0x000000f0130c7824 */ /* 0x000fe200078e02ff */
[----:B------:R-:W-:Y:S01]  /*3900*/  ULDC UR4, c[0x0][0x284] ;  /* 0x0000a10000047ab9 */ /* 0x000fe20000000800 */
[----:B------:R-:W4:Y:S01]  /*3910*/  LDL.LU R3, [R1+0xcc] ;  /* 0x0000cc0001037983 */ /* 0x000f220000300800 */
[----:B------:R-:W-:-:S03]  /*3920*/  ULDC.64 UR8, c[0x0][0x5d0] ;  /* 0x0001740000087ab9 */ /* 0x000fc60000000a00 */
[----:B------:R-:W2:Y:S01]  /*3930*/  LDL R226, [R1+0xb4] ;  /* 0x0000b40001e27983 */ /* 0x000ea20000100800 */
[----:B0-----:R-:W-:-:S04]  /*3940*/  SHF.R.U32.HI R0, RZ, 0x7, R0 ;  /* 0x00000007ff007819 */ /* 0x001fc80000011600 */
[----:B------:R-:W-:Y:S02]  /*3950*/  LOP3.LUT R0, R0, 0x1, RZ, 0xc0, !PT ;  /* 0x0000000100007812 */ /* 0x000fe400078ec0ff */
[----:B-1----:R-:W-:-:S03]  /*3960*/  LOP3.LUT R15, R5, 0x60, RZ, 0xc0, !PT ;  /* 0x00000060050f7812 */ /* 0x002fc600078ec0ff */
[----:B------:R-:W-:Y:S01]  /*3970*/  IMAD.SHL.U32 R14, R0, 0x40, RZ ;  /* 0x00000040000e7824 */ /* 0x000fe200078e00ff */
[----:B------:R-:W-:Y:S01]  /*3980*/  SHF.R.U32.HI R15, RZ, 0x1, R15 ;  /* 0x00000001ff0f7819 */ /* 0x000fe2000001160f */
[----:B------:R-:W-:Y:S02]  /*3990*/  IMAD.SHL.U32 R13, R5, 0x2, RZ ;  /* 0x00000002050d7824 */ /* 0x000fe400078e00ff */
[----:B------:R-:W-:Y:S01]  /*39a0*/  IMAD.MOV.U32 R6, RZ, RZ, -0x1 ;  /* 0xffffffffff067424 */ /* 0x000fe200078e00ff */
[----:B---3--:R-:W-:Y:S02]  /*39b0*/  R2UR UR6, R4 ;  /* 0x00000000040672ca */ /* 0x008fe400000e0000 */
[----:B------:R-:W0:Y:S01]  /*39c0*/  LDC R4, c[0x0][0x288] ;  /* 0x0000a200ff047b82 */ /* 0x000e220000000800 */
[----:B----4-:R-:W-:Y:S02]  /*39d0*/  R2UR UR7, R3 ;  /* 0x00000000030772ca */ /* 0x010fe400000e0000 */
[----:B------:R-:W-:-:S04]  /*39e0*/  SHF.R.U32.HI R3, RZ, 0x2, R5 ;  /* 0x00000002ff037819 */ /* 0x000fc80000011605 */
[----:B------:R-:W-:-:S04]  /*39f0*/  LOP3.LUT R3, R3, 0x7, RZ, 0xc0, !PT ;  /* 0x0000000703037812 */ /* 0x000fc800078ec0ff */
[--C-:B------:R-:W-:Y:S02]  /*3a00*/  LOP3.LUT R14, R14, 0x40, R3.reuse, 0xe2, !PT ;  /* 0x000000400e0e7812 */ /* 0x100fe400078ee203 */
[----:B------:R-:W-:Y:S02]  /*3a10*/  IADD3 R3, RZ, -R15, -R3 ;  /* 0x8000000fff037210 */ /* 0x000fe40007ffe803 */
[----:B0-----:R-:W-:-:S03]  /*3a20*/  ISETP.GE.AND P0, PT, R12, R4, PT ;  /* 0x000000040c00720c */ /* 0x001fc60003f06270 */
[----:B------:R-:W-:Y:S02]  /*3a30*/  IMAD R3, R0, -0x40, R3 ;  /* 0xffffffc000037824 */ /* 0x000fe400078e0203 */
[----:B------:R-:W-:-:S05]  /*3a40*/  IMAD R0, R18, 0xc0, RZ ;  /* 0x000000c012007824 */ /* 0x000fca00078e02ff */
[C---:B------:R-:W-:Y:S02]  /*3a50*/  ISETP.GE.OR P0, PT, R0.reuse, UR4, P0 ;  /* 0x0000000400007c0c */ /* 0x040fe40008706670 */
[----:B------:R-:W-:Y:S01]  /*3a60*/  IADD3 R0, -R0, UR4, R3 ;  /* 0x0000000400007c10 */ /* 0x000fe2000fffe103 */
[----:B------:R-:W-:Y:S01]  /*3a70*/  UIADD3 UR4, UR6, UR5, URZ ;  /* 0x0000000506047290 */ /* 0x000fe2000fffe03f */
[----:B------:R-:W-:-:S03]  /*3a80*/  LOP3.LUT R3, R5, 0x3, RZ, 0xc0, !PT ;  /* 0x0000000305037812 */ /* 0x000fc600078ec0ff */
[----:B------:R-:W-:Y:S02]  /*3a90*/  USHF.R.U32.HI UR5, URZ, 0x4, UR4 ;  /* 0x000000043f057899 */ /* 0x000fe40008011604 */
[----:B------:R-:W-:Y:S02]  /*3aa0*/  IMAD R3, R3, -0x2, R4 ;  /* 0xfffffffe03037824 */ /* 0x000fe400078e0204 */
[----:B------:R-:W-:Y:S01]  /*3ab0*/  ULOP3.LUT UR5, UR5, 0x1, URZ, 0xc0, !UPT ;  /* 0x0000000105057892 */ /* 0x000fe2000f8ec03f */
[----:B--2---:R-:W-:Y:S01]  /*3ac0*/  SHF.R.S32.HI R4, RZ, 0x1f, R226 ;  /* 0x0000001fff047819 */ /* 0x004fe200000114e2 */
[----:B------:R-:W-:Y:S01]  /*3ad0*/  IMAD.IADD R3, R3, 0x1, -R12 ;  /* 0x0000000103037824 */ /* 0x000fe200078e0a0c */
[----:B------:R-:W-:Y:S01]  /*3ae0*/  LOP3.LUT R12, R12, 0x6, R13, 0xf8, !PT ;  /* 0x000000060c0c7812 */ /* 0x000fe200078ef80d */
[----:B------:R-:W-:Y:S01]  /*3af0*/  UISETP.GT.U32.AND UP1, UPT, UR4, 0xf, UPT ;  /* 0x0000000f0400788c */ /* 0x000fe2000bf24070 */
[----:B------:R-:W-:Y:S01]  /*3b00*/  LOP3.LUT R14, R14, R15, RZ, 0xfc, !PT ;  /* 0x0000000f0e0e7212 */ /* 0x000fe200078efcff */
[----:B------:R-:W-:Y:S01]  /*3b10*/  UISETP.NE.U32.AND UP0, UPT, UR5, 0x1, UPT ;  /* 0x000000010500788c */ /* 0x000fe2000bf05070 */
[----:B------:R-:W-:Y:S01]  /*3b20*/  IMAD.MOV.U32 R15, RZ, RZ, RZ ;  /* 0x000000ffff0f7224 */ /* 0x000fe200078e00ff */
[----:B------:R-:W-:Y:S01]  /*3b30*/  SHF.R.S32.HI R13, RZ, 0x1f, R12 ;  /* 0x0000001fff0d7819 */ /* 0x000fe2000001140c */
[----:B------:R-:W-:Y:S01]  /*3b40*/  IMAD R5, R4, UR8, RZ ;  /* 0x0000000804057c24 */ /* 0x000fe2000f8e02ff */
[----:B------:R-:W-:-:S02]  /*3b50*/  UISETP.LT.U32.AND UP1, UPT, UR6, 0x10, UP1 ;  /* 0x000000100600788c */ /* 0x000fc40008f21070 */
[----:B------:R-:W-:Y:S01]  /*3b60*/  UISETP.GT.U32.AND UP0, UPT, UR6, 0xf, !UP0 ;  /* 0x0000000f0600788c */ /* 0x000fe2000c704070 */
[----:B------:R-:W-:Y:S01]  /*3b70*/  IMAD.WIDE R14, R18, 0xc0, R14 ;  /* 0x000000c0120e7825 */ /* 0x000fe200078e020e */
[----:B------:R-:W-:Y:S02]  /*3b80*/  ULOP3.LUT UR4, UR4, 0xf, URZ, 0xc0, !UPT ;  /* 0x0000000f04047892 */ /* 0x000fe4000f8ec03f */
[----:B------:R-:W-:Y:S01]  /*3b90*/  USEL UR6, URZ, 0x1, !UP1 ;  /* 0x000000013f067887 */ /* 0x000fe2000c800000 */
[C---:B------:R-:W-:Y:S01]  /*3ba0*/  IMAD R5, R226.reuse, UR9, R5 ;  /* 0x00000009e2057c24 */ /* 0x040fe2000f8e0205 */
[----:B------:R-:W-:Y:S01]  /*3bb0*/  USEL UR5, URZ, 0x1, !UP0 ;  /* 0x000000013f057887 */ /* 0x000fe2000c000000 */
[----:B------:R-:W-:-:S03]  /*3bc0*/  IMAD.WIDE.U32 R18, R226, UR8, R12 ;  /* 0x00000008e2127c25 */ /* 0x000fc6000f8e000c */
[----:B------:R-:W-:Y:S01]  /*3bd0*/  ULOP3.LUT UR7, UR5, UR7, UR6, 0x96, !UPT ;  /* 0x0000000705077292 */ /* 0x000fe2000f8e9606 */
[----:B------:R-:W-:Y:S02]  /*3be0*/  IMAD.IADD R19, R19, 0x1, R5 ;  /* 0x0000000113137824 */ /* 0x000fe400078e0205 */
[----:B------:R-:W-:-:S05]  /*3bf0*/  IMAD.U32 R5, RZ, RZ, UR4 ;  /* 0x00000004ff057e24 */ /* 0x000fca000f8e00ff */
[----:B------:R0:W-:Y:S02]  /*3c00*/  STL [R1+0xc4], R5 ;  /* 0x0000c40501007387 */ /* 0x0001e40000100800 */
[----:B0-----:R-:W-:-:S05]  /*3c10*/  IMAD.U32 R5, RZ, RZ, UR7 ;  /* 0x00000007ff057e24 */ /* 0x001fca000f8e00ff */
[----:B------:R0:W-:Y:S04]  /*3c20*/  STL [R1+0xcc], R5 ;  /* 0x0000cc0501007387 */ /* 0x0001e80000100800 */
[----:B------:R0:W-:Y:S01]  /*3c30*/  STL [R1+0xd0], R6 ;  /* 0x0000d00601007387 */ /* 0x0001e20000100800 */
[----:B------:R-:W-:Y:S05]  /*3c40*/  @P0 BRA `(.L_x_29) ;  /* 0x0000010800c80947 */ /* 0x000fea0003800000 */
[----:B0-----:R-:W0:Y:S01]  /*3c50*/  LDC.64 R6, c[0x0][0x5c8] ;  /* 0x00017200ff067b82 */ /* 0x001e220000000a00 */
[----:B------:R-:W-:Y:S01]  /*3c60*/  FSETP.NEU.AND P2, PT, R16, RZ, PT ;  /* 0x000000ff1000720b */ /* 0x000fe20003f4d000 */
[----:B------:R-:W-:Y:S01]  /*3c70*/  BSSY B0, `(.L_x_29) ;  /* 0x00010af000007945 */ /* 0x000fe20003800000 */
[----:B------:R-:W-:-:S04]  /*3c80*/  ISETP.GT.AND P0, PT, R3, RZ, PT ;  /* 0x000000ff0300720c */ /* 0x000fc80003f04270 */
[----:B------:R-:W-:Y:S01]  /*3c90*/  ISETP.GT.AND P1, PT, R0, RZ, P0 ;  /* 0x000000ff0000720c */ /* 0x000fe20000724270 */
[-C--:B0-----:R-:W-:Y:S02]  /*3ca0*/  IMAD R22, R15, R6.reuse, RZ ;  /* 0x000000060f167224 */ /* 0x081fe400078e02ff */
[----:B------:R-:W-:-:S04]  /*3cb0*/  IMAD.WIDE.U32 R18, R14, R6, R18 ;  /* 0x000000060e127225 */ /* 0x000fc800078e0012 */
[----:B------:R-:W-:-:S04]  /*3cc0*/  IMAD R22, R14, R7, R22 ;  /* 0x000000070e167224 */ /* 0x000fc800078e0216 */
[----:B------:R-:W-:Y:S01]  /*3cd0*/  IMAD.IADD R22, R19, 0x1, R22 ;  /* 0x0000000113167824 */ /* 0x000fe200078e0216 */
[----:B------:R-:W-:Y:S06]  /*3ce0*/  @!P2 BRA `(.L_x_30) ;  /* 0x000000c400aca947 */ /* 0x000fec0003800000 */
[----:B------:R-:W0:Y:S01]  /*3cf0*/  LDC.64 R8, c[0x0][0x5b8] ;  /* 0x00016e00ff087b82 */ /* 0x000e220000000a00 */
[----:B------:R-:W2:Y:S01]  /*3d00*/  LDL.LU R224, [R1+0x80] ;  /* 0x0000800001e07983 */ /* 0x000ea20000300800 */
[----:B------:R-:W-:Y:S01]  /*3d10*/  ULDC.64 UR6, c[0x0][0x208] ;  /* 0x0000820000067ab9 */ /* 0x000fe20000000a00 */
[----:B------:R-:W-:-:S05]  /*3d20*/  ULDC.64 UR4, c[0x0][0x5c0] ;  /* 0x0001700000047ab9 */ /* 0x000fca0000000a00 */
[----:B------:R-:W1:Y:S01]  /*3d30*/  LDC.64 R10, c[0x0][0x5b0] ;  /* 0x00016c00ff0a7b82 */ /* 0x000e620000000a00 */
[----:B0-----:R-:W-:Y:S01]  /*3d40*/  IMAD.MOV.U32 R5, RZ, RZ, R9 ;  /* 0x000000ffff057224 */ /* 0x001fe200078e0009 */
[----:B------:R0:W-:Y:S01]  /*3d50*/  STL [R1+0xa0], R8 ;  /* 0x0000a00801007387 */ /* 0x0001e20000100800 */
[----:B------:R-:W-:-:S04]  /*3d60*/  IMAD.MOV.U32 R227, RZ, RZ, R8 ;  /* 0x000000ffffe37224 */ /* 0x000fc800078e0008 */
[-C--:B------:R-:W-:Y:S02]  /*3d70*/  IMAD R4, R4, R227.reuse, RZ ;  /* 0x000000e304047224 */ /* 0x080fe400078e02ff */
[C---:B------:R-:W-:Y:S01]  /*3d80*/  IMAD.WIDE.U32 R20, R226.reuse, R227, R12 ;  /* 0x000000e3e2147225 */ /* 0x040fe200078e000c */
[----:B0-----:R-:W0:Y:S03]  /*3d90*/  LDC.64 R8, c[0x0][0x5a8] ;  /* 0x00016a00ff087b82 */ /* 0x001e260000000a00 */
[----:B------:R-:W-:Y:S02]  /*3da0*/  IMAD R23, R226, R5, R4 ;  /* 0x00000005e2177224 */ /* 0x000fe400078e0204 */
[----:B-1----:R-:W-:Y:S02]  /*3db0*/  IMAD R4, R15, R10, RZ ;  /* 0x0000000a0f047224 */ /* 0x002fe400078e02ff */
[----:B------:R-:W-:Y:S01]  /*3dc0*/  IMAD.IADD R229, R21, 0x1, R23 ;  /* 0x0000000115e57824 */ /* 0x000fe200078e0217 */
[----:B------:R-:W-:Y:S01]  /*3dd0*/  STL [R1+0xa4], R23 ;  /* 0x0000a41701007387 */ /* 0x000fe20000100800 */
[----:B------:R-:W-:-:S02]  /*3de0*/  IMAD.MOV.U32 R228, RZ, RZ, R20 ;  /* 0x000000ffffe47224 */ /* 0x000fc400078e0014 */
[C---:B------:R-:W-:Y:S01]  /*3df0*/  IMAD R225, R14.reuse, R11, R4 ;  /* 0x0000000b0ee17224 */ /* 0x040fe200078e0204 */
[----:B------:R0:W-:Y:S01]  /*3e00*/  STL.64 [R1+0xa8], R20 ;  /* 0x0000a81401007387 */ /* 0x0001e20000100a00 */
[----:B------:R-:W-:Y:S01]  /*3e10*/  IMAD.WIDE.U32 R4, R14, R10, R228 ;  /* 0x0000000a0e047225 */ /* 0x000fe200078e00e4 */
[----:B------:R-:W-:Y:S02]  /*3e20*/  ISETP.GT.AND P3, PT, R3, 0x1, PT ;  /* 0x000000010300780c */ /* 0x000fe40003f64270 */
[----:B------:R1:W-:Y:S01]  /*3e30*/  STL [R1+0xc0], R225 ;  /* 0x0000c0e101007387 */ /* 0x0003e20000100800 */
[----:B------:R-:W-:Y:S01]  /*3e40*/  IMAD.IADD R5, R5, 0x1, R225 ;  /* 0x0000000105057824 */ /* 0x000fe200078e02e1 */
[----:B0-----:R-:W-:-:S04]  /*3e50*/  LEA R20, P2, R4, R8, 0x1 ;  /* 0x0000000804147211 */ /* 0x001fc800078408ff */
[----:B------:R-:W-:-:S05]  /*3e60*/  LEA.HI.X R21, R4, R9, R5, 0x1, P2 ;  /* 0x0000000904157211 */ /* 0x000fca00010f0c05 */
[----:B------:R-:W3:Y:S01]  /*3e70*/  @P1 LDG.E.LTC128B.U16 R17, desc[UR6][R20.64] ;  /* 0x0000000614111981 */ /* 0x000ee2000c1e1520 */
[C---:B------:R-:W-:Y:S01]  /*3e80*/  LEA R4, P2, R18.reuse, UR4, 0x1 ;  /* 0x0000000412047c11 */ /* 0x040fe2000f8408ff */
[----:B------:R-:W-:Y:S03]  /*3e90*/  BSSY B1, `(.L_x_31) ;  /* 0x0000011000017945 */ /* 0x000fe60003800000 */
[----:B------:R-:W-:Y:S01]  /*3ea0*/  LEA.HI.X R5, R18, UR5, R22, 0x1, P2 ;  /* 0x0000000512057c11 */ /* 0x000fe200090f0c16 */
[----:B------:R-:W-:-:S04]  /*3eb0*/  IMAD.WIDE.U32 R18, R14, R10, R12 ;  /* 0x0000000a0e127225 */ /* 0x000fc800078e000c */
[----:B------:R-:W-:Y:S02]  /*3ec0*/  IMAD.IADD R19, R225, 0x1, R19 ;  /* 0x00000001e1137824 */ /* 0x000fe400078e0213 */
[----:B------:R-:W-:-:S04]  /*3ed0*/  IMAD.WIDE.U32 R18, R226, R227, R18 ;  /* 0x000000e3e2127225 */ /* 0x000fc800078e0012 */
[----:B------:R-:W-:Y:S02]  /*3ee0*/  IMAD.IADD R19, R23, 0x1, R19 ;  /* 0x0000000117137824 */ /* 0x000fe400078e0213 */
[----:B---3--:R-:W-:-:S05]  /*3ef0*/  HADD2.F32 R20, -RZ, R17.H0_H0 ;  /* 0x20000011ff147230 */ /* 0x008fca0000004100 */
[----:B------:R-:W-:-:S04]  /*3f00*/  FMUL R20, R20, R16 ;  /* 0x0000001014147220 */ /* 0x000fc80000400000 */
[----:B--2---:R-:W-:Y:S01]  /*3f10*/  FFMA R22, R224, R2, R20 ;  /* 0x00000002e0167223 */ /* 0x004fe20000000014 */
[----:B------:R-:W-:-:S04]  /*3f20*/  LEA R20, P2, R18, R8, 0x1 ;  /* 0x0000000812147211 */ /* 0x000fc800078408ff */
[----:B------:R-:W-:Y:S02]  /*3f30*/  LEA.HI.X R21, R18, R9, R19, 0x1, P2 ;  /* 0x0000000912157211 */ /* 0x000fe400010f0c13 */
[----:B------:R-:W-:Y:S02]  /*3f40*/  ISETP.GT.AND P2, PT, R0, RZ, P3 ;  /* 0x000000ff0000720c */ /* 0x000fe40001f44270 */
[----:B------:R-:W-:-:S05]  /*3f50*/  F2FP.F16.F32.PACK_AB R18, RZ, R22 ;  /* 0x00000016ff12723e */ /* 0x000fca00000000ff */
[----:B------:R1:W-:Y:S06]  /*3f60*/  @P1 STG.E.U16 desc[UR6][R4.64], R18 ;  /* 0x0000001204001986 */ /* 0x0003ec000c101506 */
[----:B------:R-:W-:Y:S05]  /*3f70*/  @!P2 BRA `(.L_x_32) ;  /* 0x000000000008a947 */ /* 0x000fea0003800000 */
[----:B------:R-:W-:Y:S02]  /*3f80*/  ULDC.64 UR4, c[0x0][0x208] ;  /* 0x0000820000047ab9 */ /* 0x000fe40000000a00 */
[----:B------:R0:W5:Y:S03]  /*3f90*/  LDG.E.LTC128B.U16 R17, desc[UR4][R20.64+0x2] ;  /* 0x0000020414117981 */ /* 0x000166000c1e1520 */
.L_x_32:
[----:B------:R-:W-:Y:S05]  /*3fa0*/  BSYNC B1 ;  /* 0x0000000000017941 */ /* 0x000fea0003800000 */
.L_x_31:
[----:B------:R-:W2:Y:S01]  /*3fb0*/  LDL.LU R19, [R1+0x84] ;  /* 0x0000840001137983 */ /* 0x000ea20000300800 */
[----:B-1---5:R-:W-:-:S03]  /*3fc0*/  HADD2.F32 R18, -RZ, R17.H0_H0 ;  /* 0x20000011ff127230 */ /* 0x022fc60000004100 */
[----:B------:R-:W-:Y:S02]  /*3fd0*/  STL [R1+0xf0], R26 ;  /* 0x0000f01a01007387 */ /* 0x000fe40000100800 */
[----:B------:R-:W-:Y:S02]  /*3fe0*/  FMUL R18, R18, R16 ;  /* 0x0000001012127220 */ /* 0x000fe40000400000 */
[----:B------:R1:W-:Y:S04]  /*3ff0*/  STL [R1+0xec], R25 ;  /* 0x0000ec1901007387 */ /* 0x0003e80000100800 */
[----:B-1----:R-:W3:Y:S04]  /*4000*/  LDL R25, [R1+0xa0] ;  /* 0x0000a00001197983 */ /* 0x002ee80000100800 */
[----:B------:R1:W-:Y:S04]  /*4010*/  STL [R1+0xe8], R24 ;  /* 0x0000e81801007387 */ /* 0x0003e80000100800 */
[----:B-1----:R-:W3:Y:S04]  /*4020*/  LDL R24, [R1+0xb4] ;  /* 0x0000b40001187983 */ /* 0x002ee80000100800 */
[----:B------:R0:W-:Y:S04]  /*4030*/  STL [R1+0xe4], R21 ;  /* 0x0000e41501007387 */ /* 0x0001e80000100800 */
[----:B0-----:R-:W4:Y:S04]  /*4040*/  LDL.LU R21, [R1+0x88] ;  /* 0x0000880001157983 */ /* 0x001f280000300800 */
[----:B------:R-:W-:Y:S04]  /*4050*/  STL [R1+0xe0], R20 ;  /* 0x0000e01401007387 */ /* 0x000fe80000100800 */
[----:B------:R-:W-:Y:S01]  /*4060*/  STL [R1+0xdc], R3 ;  /* 0x0000dc0301007387 */ /* 0x000fe20000100800 */
[----:B--2---:R-:W-:-:S03]  /*4070*/  FFMA R224, R19, R2, R18 ;  /* 0x0000000213e07223 */ /* 0x004fc60000000012 */
[----:B------:R-:W2:Y:S01]  /*4080*/  LDL.64 R18, [R1+0xa8] ;  /* 0x0000a80001127983 */ /* 0x000ea20000100a00 */
[C---:B------:R-:W-:Y:S01]  /*4090*/  SHF.L.U64.HI R23, R10.reuse, 0x3, R11 ;  /* 0x000000030a177819 */ /* 0x040fe2000001020b */
[----:B------:R-:W-:Y:S01]  /*40a0*/  IMAD.SHL.U32 R22, R10, 0x8, RZ ;  /* 0x000000080a167824 */ /* 0x000fe200078e00ff */
[----:B------:R-:W-:Y:S01]  /*40b0*/  ISETP.GT.AND P1, PT, R0, 0x8, P0 ;  /* 0x000000080000780c */ /* 0x000fe20000724270 */
[----:B------:R-:W-:Y:S01]  /*40c0*/  ULDC.64 UR4, c[0x0][0x208] ;  /* 0x0000820000047ab9 */ /* 0x000fe20000000a00 */
[----:B------:R-:W-:Y:S01]  /*40d0*/  F2FP.F16.F32.PACK_AB R224, RZ, R224 ;  /* 0x000000e0ffe0723e */ /* 0x000fe200000000ff */
[----:B------:R-:W-:-:S04]  /*40e0*/  IMAD.WIDE.U32 R226, R14, R10, R22 ;  /* 0x0000000a0ee27225 */ /* 0x000fc800078e0016 */
[----:B------:R-:W-:Y:S01]  /*40f0*/  IMAD.IADD R26, R225, 0x1, R227 ;  /* 0x00000001e11a7824 */ /* 0x000fe200078e02e3 */
[----:B------:R0:W-:Y:S04]  /*4100*/  @P2 STG.E.U16 desc[UR4][R4.64+0x2], R224 ;  /* 0x000002e004002986 */ /* 0x0001e8000c101504 */
[----:B------:R1:W-:Y:S01]  /*4110*/  STL [R1+0x80], R26 ;  /* 0x0000801a01007387 */ /* 0x0003e20000100800 */
[----:B--2---:R-:W-:-:S05]  /*4120*/  IADD3 R19, P4, R18, R226, RZ ;  /* 0x000000e212137210 */ /* 0x004fca0007f9e0ff */
[----:B------:R-:W-:Y:S01]  /*4130*/  IMAD.X R225, R26, 0x1, R229, P4 ;  /* 0x000000011ae17824 */ /* 0x000fe200020e06e5 */
[----:B------:R-:W-:-:S04]  /*4140*/  LEA R18, P4, R19, R8, 0x1 ;  /* 0x0000000813127211 */ /* 0x000fc800078808ff */
[----:B------:R-:W-:-:S05]  /*4150*/  LEA.HI.X R19, R19, R9, R225, 0x1, P4 ;  /* 0x0000000913137211 */ /* 0x000fca00020f0ce1 */
[----:B------:R-:W2:Y:S04]  /*4160*/  @P1 LDG.E.LTC128B.U16 R17, desc[UR4][R18.64] ;  /* 0x0000000412111981 */ /* 0x000ea8000c1e1520 */
[----:B------:R-:W4:Y:S01]  /*4170*/  LDL R19, [R1+0xa4] ;  /* 0x0000a40001137983 */ /* 0x000f220000100800 */
[----:B0-----:R-:W-:-:S05]  /*4180*/  IADD3 R224, P2, R12, R226, RZ ;  /* 0x000000e20ce07210 */ /* 0x001fca0007f5e0ff */
[----:B------:R-:W-:Y:S02]  /*4190*/  IMAD.X R225, R13, 0x1, R26, P2 ;  /* 0x000000010de17824 */ /* 0x000fe400010e061a */
[----:B-1----:R0:W5:Y:S01]  /*41a0*/  LDL.LU R26, [R1+0xf0] ;  /* 0x0000f000011a7983 */ /* 0x0021620000300800 */
[----:B---3--:R-:W-:-:S03]  /*41b0*/  IMAD.WIDE.U32 R224, R24, R25, R224 ;  /* 0x0000001918e07225 */ /* 0x008fc600078e00e0 */
[----:B------:R0:W5:Y:S04]  /*41c0*/  LDL.LU R25, [R1+0xec] ;  /* 0x0000ec0001197983 */ /* 0x0001680000300800 */
[----:B------:R0:W5:Y:S01]  /*41d0*/  LDL.LU R24, [R1+0xe8] ;  /* 0x0000e80001187983 */ /* 0x0001620000300800 */
[----:B--2---:R-:W-:-:S05]  /*41e0*/  HADD2.F32 R18, -RZ, R17.H0_H0 ;  /* 0x20000011ff127230 */ /* 0x004fca0000004100 */
[----:B------:R-:W-:-:S04]  /*41f0*/  FMUL R18, R18, R16 ;  /* 0x0000001012127220 */ /* 0x000fc80000400000 */
[----:B----4-:R-:W-:Y:S01]  /*4200*/  FFMA R21, R21, R2, R18 ;  /* 0x0000000215157223 */ /* 0x010fe20000000012 */
[----:B------:R-:W-:Y:S01]  /*4210*/  IMAD.IADD R19, R19, 0x1, R225 ;  /* 0x0000000113137824 */ /* 0x000fe200078e02e1 */
[----:B------:R-:W-:Y:S01]  /*4220*/  LEA R18, P2, R224, R8, 0x1 ;  /* 0x00000008e0127211 */ /* 0x000fe200078408ff */
[----:B------:R-:W-:-:S03]  /*4230*/  IMAD.SHL.U32 R225, R6, 0x10, RZ ;  /* 0x0000001006e17824 */ /* 0x000fc600078e00ff */
[----:B------:R-:W-:Y:S02]  /*4240*/  LEA.HI.X R19, R224, R9, R19, 0x1, P2 ;  /* 0x00000009e0137211 */ /* 0x000fe400010f0c13 */
[----:B------:R-:W-:Y:S02]  /*4250*/  F2FP.F16.F32.PACK_AB R224, RZ, R21 ;  /* 0x00000015ffe0723e */ /* 0x000fe400000000ff */
[----:B------:R0:W5:Y:S02]  /*4260*/  LDL.LU R21, [R1+0xe4] ;  /* 0x0000e40001157983 */ /* 0x0001640000300800 */
[----:B------:R-:W-:Y:S02]  /*4270*/  PRMT R20, R224, 0x7610, R20 ;  /* 0x00007610e0147816 */ /* 0x000fe40000000014 */
[----:B------:R1:W-:Y:S01]  /*4280*/  STL [R1+0xd4], R225 ;  /* 0x0000d4e101007387 */ /* 0x0003e20000100800 */
[----:B------:R-:W-:Y:S02]  /*4290*/  IADD3 R224, P4, R225, R4, RZ ;  /* 0x00000004e1e07210 */ /* 0x000fe40007f9e0ff */
[----:B------:R-:W-:-:S02]  /*42a0*/  PRMT R3, R20, 0x7610, R3 ;  /* 0x0000761014037816 */ /* 0x000fc40000000003 */
[----:B-1----:R-:W-:-:S05]  /*42b0*/  SHF.L.U64.HI R225, R6, 0x4, R7 ;  /* 0x0000000406e17819 */ /* 0x002fca0000010207 */
[----:B------:R1:W-:Y:S04]  /*42c0*/  STL [R1+0xc8], R225 ;  /* 0x0000c8e101007387 */ /* 0x0003e80000100800 */
[----:B------:R0:W5:Y:S01]  /*42d0*/  LDL.LU R20, [R1+0xe0] ;  /* 0x0000e00001147983 */ /* 0x0001620000300800 */
[----:B-1----:R-:W-:-:S05]  /*42e0*/  IMAD.X R225, R225, 0x1, R5, P4 ;  /* 0x00000001e1e17824 */ /* 0x002fca00020e0605 */
[----:B------:R1:W-:Y:S04]  /*42f0*/  @P1 STG.E.U16 desc[UR4][R224.64], R3 ;  /* 0x00000003e0001986 */ /* 0x0003e8000c101504 */
[----:B-1----:R0:W5:Y:S01]  /*4300*/  LDL.LU R3, [R1+0xdc] ;  /* 0x0000dc0001037983 */ /* 0x0021620000300800 */
[----:B------:R-:W-:Y:S01]  /*4310*/  ISETP.GT.AND P2, PT, R0, 0x8, P3 ;  /* 0x000000080000780c */ /* 0x000fe20001f44270 */
[----:B------:R-:W-:-:S12]  /*4320*/  BSSY B1, `(.L_x_33) ;  /* 0x0000004000017945 */ /* 0x000fd80003800000 */
[----:B0-----:R-:W-:Y:S05]  /*4330*/  @!P2 BRA `(.L_x_34) ;  /* 0x000000000008a947 */ /* 0x001fea0003800000 */
[----:B------:R-:W-:Y:S02]  /*4340*/  ULDC.64 UR4, c[0x0][0x208] ;  /* 0x0000820000047ab9 */ /* 0x000fe40000000a00 */
[----:B------:R0:W5:Y:S03]  /*4350*/  LDG.E.LTC128B.U16 R17, desc[UR4][R18.64+0x2] ;  /* 0x0000020412117981 */ /* 0x000166000c1e1520 */
.L_x_34:
[----:B------:R-:W-:Y:S05]  /*4360*/  BSYNC B1 ;  /* 0x0000000000017941 */ /* 0x000fea0003800000 */
.L_x_33:
[----:B------:R-:W-:Y:S04]  /*4370*/  STL [R1+0xec], R8 ;  /* 0x0000ec0801007387 */ /* 0x000fe80000100800 */
[----:B------:R1:W-:Y:S04]  /*4380*/  STL [R1+0xe8], R7 ;  /* 0x0000e80701007387 */ /* 0x0003e80000100800 */
[----:B-1----:R-:W2:Y:S01]  /*4390*/  LDL.LU R7, [R1+0x8c] ;  /* 0x00008c0001077983 */ /* 0x002ea20000300800 */
[----:B-----5:R-:W-:-:S03]  /*43a0*/  HADD2.F32 R8, -RZ, R17.H0_H0 ;  /* 0x20000011ff087230 */ /* 0x020fc60000004100 */
[----:B------:R1:W-:Y:S02]  /*43b0*/  STL [R1+0xe4], R6 ;  /* 0x0000e40601007387 */ /* 0x0003e40000100800 */
[----:B------:R-:W-:Y:S02]  /*43c0*/  FMUL R8, R8, R16 ;  /* 0x0000001008087220 */ /* 0x000fe40000400000 */
[----:B------:R3:W-:Y:S04]  /*43d0*/  STL [R1+0xe0], R5 ;  /* 0x0000e00501007387 */ /* 0x0007e80000100800 */
[----:B------:R4:W-:Y:S01]  /*43e0*/  STL [R1+0xdc], R4 ;  /* 0x0000dc0401007387 */ /* 0x0009e20000100800 */
[----:B------:R-:W-:Y:S01]  /*43f0*/  ULDC.64 UR4, c[0x0][0x208] ;  /* 0x0000820000047ab9 */ /* 0x000fe20000000a00 */
[----:B--2---:R-:W-:-:S02]  /*4400*/  FFMA R7, R7, R2, R8 ;  /* 0x0000000207077223 */ /* 0x004fc40000000008 */
[----:B------:R2:W5:Y:S01]  /*4410*/  LDL.LU R8, [R1+0xec] ;  /* 0x0000ec0001087983 */ /* 0x0005620000300800 */
[----:B------:R-:W-:Y:S02]  /*4420*/  ISETP.GT.AND P1, PT, R3, 0x8, PT ;  /* 0x000000080300780c */ /* 0x000fe40003f24270 */
[----:B-1----:R-:W-:Y:S02]  /*4430*/  F2FP.F16.F32.PACK_AB R6, RZ, R7 ;  /* 0x00000007ff06723e */ /* 0x002fe400000000ff */
[----:B------:R2:W5:Y:S02]  /*4440*/  LDL.LU R7, [R1+0xe8] ;  /* 0x0000e80001077983 */ /* 0x0005640000300800 */
[----:B---3--:R-:W-:Y:S02]  /*4450*/  PRMT R5, R6, 0x7610, R5 ;  /* 0x0000761006057816 */ /* 0x008fe40000000005 */
[----:B------:R2:W5:Y:S01]  /*4460*/  LDL.LU R6, [R1+0xe4] ;  /* 0x0000e40001067983 */ /* 0x0005620000300800 */
[----:B------:R-:W-:-:S02]  /*4470*/  ISETP.GT.AND P4, PT, R0, RZ, P1 ;  /* 0x000000ff0000720c */ /* 0x000fc40000f84270 */
[----:B----4-:R-:W-:Y:S02]  /*4480*/  PRMT R4, R5, 0x7610, R4 ;  /* 0x0000761005047816 */ /* 0x010fe40000000004 */
[----:B------:R2:W5:Y:S04]  /*4490*/  LDL.LU R5, [R1+0xe0] ;  /* 0x0000e00001057983 */ /* 0x0005680000300800 */
[----:B------:R1:W-:Y:S04]  /*44a0*/  @P2 STG.E.U16 desc[UR4][R224.64+0x2], R4 ;  /* 0x00000204e0002986 */ /* 0x0003e8000c101504 */
[----:B-1----:R2:W5:Y:S01]  /*44b0*/  LDL.LU R4, [R1+0xdc] ;  /* 0x0000dc0001047983 */ /* 0x0025620000300800 */
[----:B------:R-:W-:Y:S04]  /*44c0*/  BSSY B1, `(.L_x_35) ;  /* 0x0000004000017945 */ /* 0x000fe80003800000 */
[----:B------:R-:W-:Y:S05]  /*44d0*/  @!P4 BRA `(.L_x_36) ;  /* 0x000000000008c947 */ /* 0x000fea0003800000 */
[----:B------:R-:W-:Y:S02]  /*44e0*/  ULDC.64 UR4, c[0x0][0x208] ;  /* 0x0000820000047ab9 */ /* 0x000fe40000000a00 */
[----:B------:R1:W5:Y:S03]  /*44f0*/  LDG.E.LTC128B.U16 R17, desc[UR4][R20.64+0x10] ;  /* 0x0000100414117981 */ /* 0x000366000c1e1520 */
.L_x_36:
[----:B------:R-:W-:Y:S05]  /*4500*/  BSYNC B1 ;  /* 0x0000000000017941 */ /* 0x000fea0003800000 */
.L_x_35:
[----:B------:R-:W-:Y:S04]  /*4510*/  STL [R1+0xec], R10 ;  /* 0x0000ec0a01007387 */ /* 0x000fe80000100800 */
[----:B------:R3:W-:Y:S04]  /*4520*/  STL [R1+0xe8], R9 ;  /* 0x0000e80901007387 */ /* 0x0007e80000100800 */
[----:B---3--:R-:W3:Y:S01]  /*4530*/  LDL.LU R9, [R1+0x90] ;  /* 0x0000900001097983 */ /* 0x008ee20000300800 */
[----:B-----5:R-:W-:-:S03]  /*4540*/  HADD2.F32 R10, -RZ, R17.H0_H0 ;  /* 0x20000011ff0a7230 */ /* 0x020fc60000004100 */
[----:B------:R4:W-:Y:S02]  /*4550*/  STL [R1+0xe4], R8 ;  /* 0x0000e40801007387 */ /* 0x0009e40000100800 */
[----:B------:R-:W-:Y:S02]  /*4560*/  FMUL R10, R10, R16 ;  /* 0x000000100a0a7220 */ /* 0x000fe40000400000 */
[----:B------:R0:W-:Y:S04]  /*4570*/  STL [R1+0xe0], R7 ;  /* 0x0000e00701007387 */ /* 0x0001e80000100800 */
[----:B------:R2:W-:Y:S01]  /*4580*/  STL [R1+0xdc], R6 ;  /* 0x0000dc0601007387 */ /* 0x0005e20000100800 */
[----:B------:R-:W-:Y:S01]  /*4590*/  ULDC.64 UR4, c[0x0][0x208] ;  /* 0x0000820000047ab9 */ /* 0x000fe20000000a00 */
[----:B---3--:R-:W-:-:S02]  /*45a0*/  FFMA R9, R9, R2, R10 ;  /* 0x0000000209097223 */ /* 0x008fc4000000000a */
[----:B------:R3:W5:Y:S01]  /*45b0*/  LDL.LU R10, [R1+0xec] ;  /* 0x0000ec00010a7983 */ /* 0x0007620000300800 */
[----:B------:R-:W-:Y:S02]  /*45c0*/  ISETP.GT.AND P2, PT, R3, 0x9, PT ;  /* 0x000000090300780c */ /* 0x000fe40003f44270 */
[----:B----4-:R-:W-:Y:S02]  /*45d0*/  F2FP.F16.F32.PACK_AB R8, RZ, R9 ;  /* 0x00000009ff08723e */ /* 0x010fe400000000ff */
[----:B------:R3:W5:Y:S02]  /*45e0*/  LDL.LU R9, [R1+0xe8] ;  /* 0x0000e80001097983 */ /* 0x0007640000300800 */
[----:B0-----:R-:W-:Y:S02]  /*45f0*/  PRMT R7, R8, 0x7610, R7 ;  /* 0x0000761008077816 */ /* 0x001fe40000000007 */
[----:B------:R3:W5:Y:S01]  /*4600*/  LDL.LU R8, [R1+0xe4] ;  /* 0x0000e40001087983 */ /* 0x0007620000300800 */
[----:B------:R-:W-:-:S02]  /*4610*/  ISETP.GT.AND P5, PT, R0, RZ, P2 ;  /* 0x000000ff0000720c */ /* 0x000fc400017a4270 */
[----:B--2---:R-:W-:Y:S02]  /*4620*/  PRMT R6, R7, 0x7610, R6 ;  /* 0x0000761007067816 */ /* 0x004fe40000000006 */
[----:B------:R3:W5:Y:S04]  /*4630*/  LDL.LU R7, [R1+0xe0] ;  /* 0x0000e00001077983 */ /* 0x0007680000300800 */
[----:B------:R0:W-:Y:S04]  /*4640*/  @P4 STG.E.U16 desc[UR4][R4.64+0x10], R6 ;  /* 0x0000100604004986 */ /* 0x0001e8000c101504 */
[----:B0-----:R3:W5:Y:S01]  /*4650*/  LDL.LU R6, [R1+0xdc] ;  /* 0x0000dc0001067983 */ /* 0x0017620000300800 */
[----:B------:R-:W-:Y:S04]  /*4660*/  BSSY B1, `(.L_x_37) ;  /* 0x0000004000017945 */ /* 0x000fe80003800000 */
[----:B------:R-:W-:Y:S05]  /*4670*/  @!P5 BRA `(.L_x_38) ;  /* 0x000000000008d947 */ /* 0x000fea0003800000 */
[----:B------:R-:W-:Y:S02]  /*4680*/  ULDC.64 UR4, c[0x0][0x208] ;  /* 0x0000820000047ab9 */ /* 0x000fe40000000a00 */
[----:B------:R0:W5:Y:S03]  /*4690*/  LDG.E.LTC128B.U16 R17, desc[UR4][R20.64+0x12] ;  /* 0x0000120414117981 */ /* 0x000166000c1e1520 */
.L_x_38:
[----:B------:R-:W-:Y:S05]  /*46a0*/  BSYNC B1 ;  /* 0x0000000000017941 */ /* 0x000fea0003800000 */
.L_x_37:
[----:B-----5:R-:W-:Y:S04]  /*46b0*/  STL [R1+0xec], R9 ;  /* 0x0000ec0901007387 */ /* 0x020fe80000100800 */
[----:B------:R2:W-:Y:S04]  /*46c0*/  STL [R1+0xe8], R8 ;  /* 0x0000e80801007387 */ /* 0x0005e80000100800 */
[----:B--2---:R-:W2:Y:S01]  /*46d0*/  LDL.LU R8, [R1+0x94] ;  /* 0x0000940001087983 */ /* 0x004ea20000300800 */
[----:B------:R-:W-:-:S03]  /*46e0*/  HADD2.F32 R9, -RZ, R17.H0_H0 ;  /* 0x20000011ff097230 */ /* 0x000fc60000004100 */
[----:B------:R4:W-:Y:S02]  /*46f0*/  STL [R1+0xe4], R7 ;  /* 0x0000e40701007387 */ /* 0x0009e40000100800 */
[----:B------:R-:W-:Y:S02]  /*4700*/  FMUL R9, R9, R16 ;  /* 0x0000001009097220 */ /* 0x000fe40000400000 */
[----:B------:R1:W-:Y:S04]  /*4710*/  STL [R1+0xe0], R6 ;  /* 0x0000e00601007387 */ /* 0x0003e80000100800 */
[----:B------:R3:W-:Y:S01]  /*4720*/  STL [R1+0xdc], R3 ;  /* 0x0000dc0301007387 */ /* 0x0007e20000100800 */
[----:B------:R-:W-:Y:S01]  /*4730*/  ULDC.64 UR4, c[0x0][0x208] ;  /* 0x0000820000047ab9 */ /* 0x000fe20000000a00 */
[----:B--2---:R-:W-:-:S02]  /*4740*/  FFMA R8, R8, R2, R9 ;  /* 0x0000000208087223 */ /* 0x004fc40000000009 */
[----:B------:R2:W5:Y:S03]  /*4750*/  LDL.LU R9, [R1+0xec] ;  /* 0x0000ec0001097983 */ /* 0x0005660000300800 */
[----:B----4-:R-:W-:Y:S02]  /*4760*/  F2FP.F16.F32.PACK_AB R7, RZ, R8 ;  /* 0x00000008ff07723e */ /* 0x010fe400000000ff */
[----:B------:R2:W5:Y:S02]  /*4770*/  LDL.LU R8, [R1+0xe8] ;  /* 0x0000e80001087983 */ /* 0x0005640000300800 */
[----:B-1----:R-:W-:Y:S02]  /*4780*/  PRMT R6, R7, 0x7610, R6 ;  /* 0x0000761007067816 */ /* 0x002fe40000000006 */
[----:B------:R2:W5:Y:S01]  /*4790*/  LDL.LU R7, [R1+0xe4] ;  /* 0x0000e40001077983 */ /* 0x0005620000300800 */
[----:B------:R-:W-:-:S02]  /*47a0*/  ISETP.GT.AND P4, PT, R0, 0x8, P1 ;  /* 0x000000080000780c */ /* 0x000fc40000f84270 */
[----:B---3--:R-:W-:Y:S02]  /*47b0*/  PRMT R3, R6, 0x7610, R3 ;  /* 0x0000761006037816 */ /* 0x008fe40000000003 */
[----:B------:R2:W5:Y:S04]  /*47c0*/  LDL.LU R6, [R1+0xe0] ;  /* 0x0000e00001067983 */ /* 0x0005680000300800 */
[----:B------:R1:W-:Y:S04]  /*47d0*/  @P5 STG.E.U16 desc[UR4][R4.64+0x12], R3 ;  /* 0x0000120304005986 */ /* 0x0003e8000c101504 */
[----:B-1----:R2:W5:Y:S01]  /*47e0*/  LDL.LU R3, [R1+0xdc] ;  /* 0x0000dc0001037983 */ /* 0x0025620000300800 */
[----:B------:R-:W-:Y:S04]  /*47f0*/  BSSY B1, `(.L_x_39) ;  /* 0x0000004000017945 */ /* 0x000fe80003800000 */
[----:B------:R-:W-:Y:S05]  /*4800*/  @!P4 BRA `(.L_x_40) ;  /* 0x000000000008c947 */ /* 0x000fea0003800000 */
[----:B------:R-:W-:Y:S02]  /*4810*/  ULDC.64 UR4, c[0x0][0x208] ;  /* 0x0000820000047ab9 */ /* 0x000fe40000000a00 */
[----:B------:R1:W5:Y:S03]  /*4820*/  LDG.E.LTC128B.U16 R17, desc[UR4][R18.64+0x10] ;  /* 0x0000100412117981 */ /* 0x000366000c1e1520 */
.L_x_40:
[----:B------:R-:W-:Y:S05]  /*4830*/  BSYNC B1 ;  /* 0x0000000000017941 */ /* 0x000fea0003800000 */
.L_x_39:
[----:B-----5:R-:W-:Y:S04]  /*4840*/  STL [R1+0xec], R7 ;  /* 0x0000ec0701007387 */ /* 0x020fe80000100800 */
[----:B------:R3:W-:Y:S04]  /*4850*/  STL [R1+0xe8], R6 ;  /* 0x0000e80601007387 */ /* 0x0007e80000100800 */
[----:B---3--:R-:W3:Y:S01]  /*4860*/  LDL.LU R6, [R1+0x98] ;  /* 0x0000980001067983 */ /* 0x008ee20000300800 */
[----:B------:R-:W-:-:S03]  /*4870*/  HADD2.F32 R7, -RZ, R17.H0_H0 ;  /* 0x20000011ff077230 */ /* 0x000fc60000004100 */
[----:B------:R4:W-:Y:S02]  /*4880*/  STL [R1+0xe4], R5 ;  /* 0x0000e40501007387 */ /* 0x0009e40000100800 */
[----:B------:R-:W-:Y:S02]  /*4890*/  FMUL R7, R7, R16 ;  /* 0x0000001007077220 */ /* 0x000fe40000400000 */
[----:B------:R0:W-:Y:S04]  /*48a0*/  STL [R1+0xe0], R4 ;  /* 0x0000e00401007387 */ /* 0x0001e80000100800 */
[----:B------:R2:W-:Y:S01]  /*48b0*/  STL [R1+0xdc], R3 ;  /* 0x0000dc0301007387 */ /* 0x0005e20000100800 */
[----:B------:R-:W-:Y:S01]  /*48c0*/  ULDC.64 UR4, c[0x0][0x208] ;  /* 0x0000820000047ab9 */ /* 0x000fe20000000a00 */
[----:B---3--:R-:W-:-:S02]  /*48d0*/  FFMA R6, R6, R2, R7 ;  /* 0x0000000206067223 */ /* 0x008fc40000000007 */
[----:B------:R3:W5:Y:S03]  /*48e0*/  LDL.LU R7, [R1+0xec] ;  /* 0x0000ec0001077983 */ /* 0x0007660000300800 */
[----:B----4-:R-:W-:Y:S02]  /*48f0*/  F2FP.F16.F32.PACK_AB R5, RZ, R6 ;  /* 0x00000006ff05723e */ /* 0x010fe400000000ff */
[----:B------:R3:W5:Y:S02]  /*4900*/  LDL.LU R6, [R1+0xe8] ;  /* 0x0000e80001067983 */ /* 0x0007640000300800 */
[----:B0-----:R-:W-:Y:S02]  /*4910*/  PRMT R4, R5, 0x7610, R4 ;  /* 0x0000761005047816 */ /* 0x001fe40000000004 */
[----:B------:R3:W5:Y:S01]  /*4920*/  LDL.LU R5, [R1+0xe4] ;  /* 0x0000e40001057983 */ /* 0x0007620000300800 */
[----:B------:R-:W-:-:S02]  /*4930*/  ISETP.GT.AND P5, PT, R0, 0x8, P2 ;  /* 0x000000080000780c */ /* 0x000fc400017a4270 */
        /* <DEDUP_REMOVED lines=8> */
.L_x_42:
[----:B------:R-:W-:Y:S05]  /*49c0*/  BSYNC B1 ;  /* 0x0000000000017941 */ /* 0x000fea0003800000 */
.L_x_41:
[----:B------:R0:W-:Y:S04]  /*49d0*/  STL.64 [R1+0xe8], R18 ;  /* 0x0000e81201007387 */ /* 0x0001e80000100a00 */
[----:B01----:R-:W2:Y:S04]  /*49e0*/  LDL.LU R18, [R1+0x9c] ;  /* 0x00009c0001127983 */ /* 0x003ea80000300800 */
[----:B------:R-:W4:Y:S01]  /*49f0*/  LDL.LU R19, [R1+0x80] ;  /* 0x0000800001137983 */ /* 0x000f220000300800 */
[----:B-----5:R-:W-:-:S03]  /*4a00*/  HADD2.F32 R15, -RZ, R17.H0_H0 ;  /* 0x20000011ff0f7230 */ /* 0x020fc60000004100 */
[----:B------:R0:W-:Y:S02]  /*4a10*/  STL.64 [R1+0xe0], R4 ;  /* 0x0000e00401007387 */ /* 0x0001e40000100a00 */
[----:B------:R-:W-:Y:S02]  /*4a20*/  FMUL R15, R15, R16 ;  /* 0x000000100f0f7220 */ /* 0x000fe40000400000 */
[----:B------:R1:W-:Y:S01]  /*4a30*/  STL [R1+0xdc], R3 ;  /* 0x0000dc0301007387 */ /* 0x0003e20000100800 */
[----:B----4-:R-:W-:Y:S02]  /*4a40*/  IMAD.MOV.U32 R227, RZ, RZ, R19 ;  /* 0x000000ffffe37224 */ /* 0x010fe400078e0013 */
[----:B--2---:R-:W-:Y:S01]  /*4a50*/  FFMA R15, R18, R2, R15 ;  /* 0x00000002120f7223 */ /* 0x004fe2000000000f */
[----:B------:R-:W-:Y:S01]  /*4a60*/  ULDC.64 UR4, c[0x0][0x208] ;  /* 0x0000820000047ab9 */ /* 0x000fe20000000a00 */
[----:B0-----:R-:W-:Y:S01]  /*4a70*/  IMAD R4, R11, 0x78, RZ ;  /* 0x000000780b047824 */ /* 0x001fe200078e02ff */
[----:B------:R-:W-:Y:S01]  /*4a80*/  ISETP.GT.AND P4, PT, R0, 0x80, P0 ;  /* 0x000000800000780c */ /* 0x000fe20000784270 */
[----:B------:R-:W-:Y:S01]  /*4a90*/  IMAD.WIDE.U32 R18, R10, 0x78, R226 ;  /* 0x000000780a127825 */ /* 0x000fe200078e00e2 */
[----:B-1----:R-:W2:Y:S01]  /*4aa0*/  LDL R3, [R1+0xa0] ;  /* 0x0000a00001037983 */ /* 0x002ea20000100800 */
[----:B------:R-:W-:-:S03]  /*4ab0*/  F2FP.F16.F32.PACK_AB R15, RZ, R15 ;  /* 0x0000000fff0f723e */ /* 0x000fc600000000ff */
[----:B------:R-:W4:Y:S01]  /*4ac0*/  LDL.64 R226, [R1+0xa8] ;  /* 0x0000a80001e27983 */ /* 0x000f220000100a00 */
[----:B------:R-:W-:-:S03]  /*4ad0*/  IMAD.IADD R5, R19, 0x1, R4 ;  /* 0x0000000113057824 */ /* 0x000fc600078e0204 */
[----:B------:R-:W-:Y:S04]  /*4ae0*/  @P5 STG.E.U16 desc[UR4][R224.64+0x12], R15 ;  /* 0x0000120fe0005986 */ /* 0x000fe8000c101504 */
[----:B------:R0:W-:Y:S01]  /*4af0*/  STL.64 [R1+0x80], R18 ;  /* 0x0000801201007387 */ /* 0x0001e20000100a00 */
[----:B----4-:R-:W-:-:S03]  /*4b00*/  IADD3 R11, P5, R226, R18, RZ ;  /* 0x00000012e20b7210 */ /* 0x010fc60007fbe0ff */
[----:B0-----:R-:W5:Y:S02]  /*4b10*/  LDL.LU.64 R18, [R1+0xe8] ;  /* 0x0000e80001127983 */ /* 0x001f640000300a00 */
[----:B------:R-:W-:Y:S01]  /*4b20*/  IMAD.X R15, R5, 0x1, R229, P5 ;  /* 0x00000001050f7824 */ /* 0x000fe200028e06e5 */
[C---:B------:R-:W-:Y:S01]  /*4b30*/  LEA R226, P5, R11.reuse, R8, 0x1 ;  /* 0x000000080be27211 */ /* 0x040fe200078a08ff */
[----:B------:R0:W-:Y:S03]  /*4b40*/  STL [R1+0x90], R5 ;  /* 0x0000900501007387 */ /* 0x0001e60000100800 */
[----:B------:R-:W-:Y:S02]  /*4b50*/  LEA.HI.X R227, R11, R9, R15, 0x1, P5 ;  /* 0x000000090be37211 */ /* 0x000fe400028f0c0f */
[----:B------:R-:W4:Y:S04]  /*4b60*/  LDL R11, [R1+0xa4] ;  /* 0x0000a400010b7983 */ /* 0x000f280000100800 */
[----:B------:R1:W3:Y:S02]  /*4b70*/  @P4 LDG.E.LTC128B.U16 R17, desc[UR4][R226.64] ;  /* 0x00000004e2114981 */ /* 0x0002e4000c1e1520 */
[----:B-1----:R-:W-:-:S04]  /*4b80*/  IMAD.WIDE.U32 R226, R10, 0x78, R22 ;  /* 0x000000780ae27825 */ /* 0x002fc800078e0016 */
[----:B------:R-:W-:Y:S01]  /*4b90*/  IMAD.IADD R227, R4, 0x1, R227 ;  /* 0x0000000104e37824 */ /* 0x000fe200078e02e3 */
[----:B------:R-:W-:-:S05]  /*4ba0*/  IADD3 R4, P5, R22, R226, RZ ;  /* 0x000000e216047210 */ /* 0x000fca0007fbe0ff */
[----:B0-----:R-:W-:Y:S02]  /*4bb0*/  IMAD.X R5, R227, 0x1, R23, P5 ;  /* 0x00000001e3057824 */ /* 0x001fe400028e0617 */
[----:B------:R-:W-:-:S04]  /*4bc0*/  IMAD.WIDE.U32 R226, R14, R10, R226 ;  /* 0x0000000a0ee27225 */ /* 0x000fc800078e00e2 */
[----:B------:R-:W-:Y:S02]  /*4bd0*/  IMAD.WIDE.U32 R14, R14, R10, R4 ;  /* 0x0000000a0e0e7225 */ /* 0x000fe400078e0004 */
[----:B------:R0:W5:Y:S04]  /*4be0*/  LDL.LU.64 R4, [R1+0xe0] ;  /* 0x0000e00001047983 */ /* 0x0001680000300a00 */
[----:B------:R-:W2:Y:S04]  /*4bf0*/  LDL R10, [R1+0xc0] ;  /* 0x0000c000010a7983 */ /* 0x000ea80000100800 */
[----:B------:R1:W-:Y:S02]  /*4c00*/  STL.64 [R1+0x88], R14 ;  /* 0x0000880e01007387 */ /* 0x0003e40000100a00 */
[----:B-1----:R-:W-:-:S02]  /*4c10*/  IADD3 R14, P5, R12, R226, RZ ;  /* 0x000000e20c0e7210 */ /* 0x002fc40007fbe0ff */
[----:B------:R-:W4:Y:S02]  /*4c20*/  LDL R226, [R1+0xb4] ;  /* 0x0000b40001e27983 */ /* 0x000f240000100800 */
[----:B--2---:R-:W-:Y:S02]  /*4c30*/  IADD3.X R15, R13, R10, R227, P5, !PT ;  /* 0x0000000a0d0f7210 */ /* 0x004fe40002ffe4e3 */
[----:B------:R-:W2:Y:S01]  /*4c40*/  LDL.LU R227, [R1+0x60] ;  /* 0x0000600001e37983 */ /* 0x000ea20000300800 */
[----:B---3--:R-:W-:-:S05]  /*4c50*/  HADD2.F32 R10, -RZ, R17.H0_H0 ;  /* 0x20000011ff0a7230 */ /* 0x008fca0000004100 */
[----:B------:R-:W-:Y:S01]  /*4c60*/  FMUL R10, R10, R16 ;  /* 0x000000100a0a7220 */ /* 0x000fe20000400000 */
[----:B----4-:R-:W-:Y:S02]  /*4c70*/  IMAD.WIDE.U32 R14, R226, R3, R14 ;  /* 0x00000003e20e7225 */ /* 0x010fe400078e000e */
[----:B------:R0:W5:Y:S02]  /*4c80*/  LDL.LU R3, [R1+0xdc] ;  /* 0x0000dc0001037983 */ /* 0x0001640000300800 */
[----:B------:R-:W-:Y:S02]  /*4c90*/  IMAD.IADD R11, R11, 0x1, R15 ;  /* 0x000000010b0b7824 */ /* 0x000fe400078e020f */
[----:B------:R-:W-:-:S05]  /*4ca0*/  IMAD R15, R7, 0xf0, RZ ;  /* 0x000000f0070f7824 */ /* 0x000fca00078e02ff */
[----:B------:R1:W-:Y:S01]  /*4cb0*/  STL [R1+0x94], R15 ;  /* 0x0000940f01007387 */ /* 0x0003e20000100800 */
[----:B------:R-:W-:Y:S01]  /*4cc0*/  BSSY B1, `(.L_x_43) ;  /* 0x000000e000017945 */ /* 0x000fe20003800000 */
[----:B--2---:R-:W-:Y:S01]  /*4cd0*/  FFMA R226, R227, R2, R10 ;  /* 0x00000002e3e27223 */ /* 0x004fe2000000000a */
[----:B------:R-:W-:-:S04]  /*4ce0*/  LEA R10, P5, R14, R8, 0x1 ;  /* 0x000000080e0a7211 */ /* 0x000fc800078a08ff */
[----:B------:R-:W-:Y:S02]  /*4cf0*/  LEA.HI.X R11, R14, R9, R11, 0x1, P5 ;  /* 0x000000090e0b7211 */ /* 0x000fe400028f0c0b */
[----:B------:R-:W-:Y:S02]  /*4d00*/  ISETP.GT.AND P5, PT, R0, 0x80, P3 ;  /* 0x000000800000780c */ /* 0x000fe40001fa4270 */
[----:B------:R-:W-:Y:S01]  /*4d10*/  F2FP.F16.F32.PACK_AB R14, RZ, R226 ;  /* 0x000000e2ff0e723e */ /* 0x000fe200000000ff */
[----:B------:R-:W-:-:S03]  /*4d20*/  IMAD.WIDE.U32 R226, R6, 0xf0, R224 ;  /* 0x000000f006e27825 */ /* 0x000fc600078e00e0 */
[----:B------:R-:W-:Y:S01]  /*4d30*/  PRMT R7, R14, 0x7610, R7 ;  /* 0x000076100e077816 */ /* 0x000fe20000000007 */
[----:B-1----:R-:W-:Y:S02]  /*4d40*/  IMAD.IADD R15, R227, 0x1, R15 ;  /* 0x00000001e30f7824 */ /* 0x002fe400078e020f */
[----:B------:R-:W-:-:S05]  /*4d50*/  @P4 IMAD.MOV.U32 R14, RZ, RZ, R226 ;  /* 0x000000ffff0e4224 */ /* 0x000fca00078e00e2 */
[----:B------:R0:W-:Y:S01]  /*4d60*/  @P4 STG.E.U16 desc[UR4][R14.64], R7 ;  /* 0x000000070e004986 */ /* 0x0001e2000c101504 */
[----:B------:R-:W-:Y:S05]  /*4d70*/  @!P5 BRA `(.L_x_44) ;  /* 0x000000000008d947 */ /* 0x000fea0003800000 */
[----:B------:R-:W-:Y:S02]  /*4d80*/  ULDC.64 UR4, c[0x0][0x208] ;  /* 0x0000820000047ab9 */ /* 0x000fe40000000a00 */
[----:B------:R1:W5:Y:S03]  /*4d90*/  LDG.E.LTC128B.U16 R17, desc[UR4][R10.64+0x2] ;  /* 0x000002040a117981 */ /* 0x000366000c1e1520 */
.L_x_44:
[----:B------:R-:W-:Y:S05]  /*4da0*/  BSYNC B1 ;  /* 0x0000000000017941 */ /* 0x000fea0003800000 */
.L_x_43:
[----:B------:R2:W-:Y:S04]  /*4db0*/  STL.64 [R1+0xf8], R20 ;  /* 0x0000f81401007387 */ /* 0x0005e80000100a00 */
[----:B--2---:R-:W2:Y:S04]  /*4dc0*/  LDL.LU.64 R20, [R1+0x88] ;  /* 0x0000880001147983 */ /* 0x004ea80000300a00 */
[----:B-----5:R3:W-:Y:S04]  /*4dd0*/  STL.64 [R1+0xf0], R18 ;  /* 0x0000f01201007387 */ /* 0x0207e80000100a00 */
[----:B---3--:R-:W3:Y:S01]  /*4de0*/  LDL.LU R19, [R1+0x64] ;  /* 0x0000640001137983 */ /* 0x008ee20000300800 */
[----:B0-----:R-:W-:-:S03]  /*4df0*/  HADD2.F32 R7, -RZ, R17.H0_H0 ;  /* 0x20000011ff077230 */ /* 0x001fc60000004100 */
[----:B------:R1:W-:Y:S02]  /*4e00*/  STL.64 [R1+0xe8], R10 ;  /* 0x0000e80a01007387 */ /* 0x0003e40000100a00 */
[----:B------:R-:W-:Y:S02]  /*4e10*/  FMUL R7, R7, R16 ;  /* 0x0000001007077220 */ /* 0x000fe40000400000 */
[----:B-1----:R-:W4:Y:S04]  /*4e20*/  LDL.LU.64 R10, [R1+0x80] ;  /* 0x00008000010a7983 */ /* 0x002f280000300a00 */
[----:B------:R0:W-:Y:S04]  /*4e30*/  STL.64 [R1+0xe0], R4 ;  /* 0x0000e00401007387 */ /* 0x0001e80000100a00 */
[----:B0-----:R-:W4:Y:S01]  /*4e40*/  LDL.LU.64 R4, [R1+0xa8] ;  /* 0x0000a80001047983 */ /* 0x001f220000300a00 */
[----:B------:R-:W-:Y:S01]  /*4e50*/  ULDC.64 UR4, c[0x0][0x208] ;  /* 0x0000820000047ab9 */ /* 0x000fe20000000a00 */
[----:B--2---:R-:W-:Y:S01]  /*4e60*/  IADD3 R18, P4, R12, R20, RZ ;  /* 0x000000140c127210 */ /* 0x004fe20007f9e0ff */
[----:B---3--:R-:W-:-:S02]  /*4e70*/  FFMA R7, R19, R2, R7 ;  /* 0x0000000213077223 */ /* 0x008fc40000000007 */
[----:B------:R-:W2:Y:S01]  /*4e80*/  LDL.LU R19, [R1+0xc0] ;  /* 0x0000c00001137983 */ /* 0x000ea20000300800 */
[----:B------:R-:W-:Y:S02]  /*4e90*/  @P5 IMAD.MOV.U32 R12, RZ, RZ, R226 ;  /* 0x000000ffff0c5224 */ /* 0x000fe400078e00e2 */
[----:B------:R-:W-:Y:S02]  /*4ea0*/  F2FP.F16.F32.PACK_AB R7, RZ, R7 ;  /* 0x00000007ff07723e */ /* 0x000fe400000000ff */
[----:B--2---:R-:W-:Y:S01]  /*4eb0*/  IADD3.X R19, R13, R19, R21, P4, !PT ;  /* 0x000000130d137210 */ /* 0x004fe200027fe415 */
[----:B------:R-:W-:Y:S01]  /*4ec0*/  @P5 IMAD.MOV.U32 R13, RZ, RZ, R15 ;  /* 0x000000ffff0d5224 */ /* 0x000fe200078e000f */
[----:B------:R0:W5:Y:S04]  /*4ed0*/  LDL.LU.64 R20, [R1+0xf8] ;  /* 0x0000f80001147983 */ /* 0x0001680000300a00 */
[----:B------:R1:W-:Y:S04]  /*4ee0*/  STL.64 [R1+0x60], R18 ;  /* 0x0000601201007387 */ /* 0x0003e80000100a00 */
[----:B------:R2:W-:Y:S04]  /*4ef0*/  @P5 STG.E.U16 desc[UR4][R12.64+0x2], R7 ;  /* 0x000002070c005986 */ /* 0x0005e8000c101504 */
[----:B-1----:R0:W5:Y:S04]  /*4f00*/  LDL.LU.64 R18, [R1+0xf0] ;  /* 0x0000f00001127983 */ /* 0x0021680000300a00 */
[----:B--2---:R-:W2:Y:S01]  /*4f10*/  LDL.LU R13, [R1+0x90] ;  /* 0x00009000010d7983 */ /* 0x004ea20000300800 */
[----:B----4-:R-:W-:-:S03]  /*4f20*/  IADD3 R7, P4, P5, R4, R10, R22 ;  /* 0x0000000a04077210 */ /* 0x010fc60007d9e016 */
[----:B------:R0:W5:Y:S04]  /*4f30*/  LDL.LU.64 R10, [R1+0xe8] ;  /* 0x0000e800010a7983 */ /* 0x0001680000300a00 */
[----:B------:R0:W5:Y:S01]  /*4f40*/  LDL.LU.64 R4, [R1+0xe0] ;  /* 0x0000e00001047983 */ /* 0x0001620000300a00 */
[----:B------:R-:W-:Y:S01]  /*4f50*/  ISETP.GT.AND P0, PT, R0, 0x88, P0 ;  /* 0x000000880000780c */ /* 0x000fe20000704270 */
[----:B------:R-:W-:Y:S01]  /*4f60*/  BSSY B1, `(.L_x_45) ;  /* 0x0000008000017945 */ /* 0x000fe20003800000 */
[----:B--2---:R-:W-:Y:S02]  /*4f70*/  IADD3.X R22, R229, R13, R23, P4, P5 ;  /* 0x0000000de5167210 */ /* 0x004fe400027ea417 */
[----:B------:R-:W-:-:S04]  /*4f80*/  LEA R12, P4, R7, R8, 0x1 ;  /* 0x00000008070c7211 */ /* 0x000fc800078808ff */
[----:B------:R-:W-:Y:S02]  /*4f90*/  LEA.HI.X R13, R7, R9, R22, 0x1, P4 ;  /* 0x00000009070d7211 */ /* 0x000fe400020f0c16 */
[----:B------:R-:W-:-:S03]  /*4fa0*/  PRMT R7, R17, 0x7610, R7 ;  /* 0x0000761011077816 */ /* 0x000fc60000000007 */
[----:B0-----:R-:W-:Y:S05]  /*4fb0*/  @!P0 BRA `(.L_x_46) ;  /* 0x0000000000088947 */ /* 0x001fea0003800000 */
[----:B------:R-:W-:Y:S02]  /*4fc0*/  ULDC.64 UR4, c[0x0][0x208] ;  /* 0x0000820000047ab9 */ /* 0x000fe40000000a00 */
[----:B------:R0:W5:Y:S03]  /*4fd0*/  LDG.E.LTC128B.U16 R7, desc[UR4][R12.64] ;  /* 0x000000040c077981 */ /* 0x000166000c1e1520 */
.L_x_46:
[----:B------:R-:W-:Y:S05]  /*4fe0*/  BSYNC B1 ;  /* 0x0000000000017941 */ /* 0x000fea0003800000 */
.L_x_45:
[----:B-----5:R1:W-:Y:S04]  /*4ff0*/  STL.64 [R1+0xe0], R4 ;  /* 0x0000e00401007387 */ /* 0x0203e80000100a00 */
[----:B-1----:R-:W2:Y:S04]  /*5000*/  LDL.LU.64 R4, [R1+0x60] ;  /* 0x0000600001047983 */ /* 0x002ea80000300a00 */
[----:B------:R-:W2:Y:S04]  /*5010*/  LDL.LU R23, [R1+0xa0] ;  /* 0x0000a00001177983 */ /* 0x000ea80000300800 */
[----:B------:R-:W2:Y:S04]  /*5020*/  LDL.LU R22, [R1+0xb4] ;  /* 0x0000b40001167983 */ /* 0x000ea80000300800 */
[----:B------:R-:W3:Y:S04]  /*5030*/  LDL.LU R17, [R1+0x68] ;  /* 0x0000680001117983 */ /* 0x000ee80000300800 */
[----:B------:R1:W-:Y:S04]  /*5040*/  STL [R1+0xdc], R3 ;  /* 0x0000dc0301007387 */ /* 0x0003e80000100800 */
[----:B-1----:R-:W4:Y:S01]  /*5050*/  LDL.LU R3, [R1+0xa4] ;  /* 0x0000a40001037983 */ /* 0x002f220000300800 */
[----:B0-----:R-:W-:-:S02]  /*5060*/  HADD2.F32 R12, -RZ, R7.H0_H0 ;  /* 0x20000007ff0c7230 */ /* 0x001fc40000004100 */
[----:B------:R-:W-:-:S03]  /*5070*/  IMAD.SHL.U32 R13, R6, 0x10, RZ ;  /* 0x00000010060d7824 */ /* 0x000fc600078e00ff */
[----:B------:R-:W-:Y:S01]  /*5080*/  FMUL R12, R12, R16 ;  /* 0x000000100c0c7220 */ /* 0x000fe20000400000 */
[----:B--2---:R-:W-:Y:S02]  /*5090*/  IMAD.WIDE.U32 R22, R22, R23, R4 ;  /* 0x0000001716167225 */ /* 0x004fe400078e0004 */
[----:B------:R0:W5:Y:S02]  /*50a0*/  LDL.LU.64 R4, [R1+0xe0] ;  /* 0x0000e00001047983 */ /* 0x0001640000300a00 */
[----:B---3--:R-:W-:Y:S01]  /*50b0*/  FFMA R17, R17, R2, R12 ;  /* 0x0000000211117223 */ /* 0x008fe2000000000c */
[----:B------:R-:W-:Y:S02]  /*50c0*/  IADD3 R12, P4, R13, R226, RZ ;  /* 0x000000e20d0c7210 */ /* 0x000fe40007f9e0ff */
[----:B------:R-:W2:Y:S01]  /*50d0*/  LDL R13, [R1+0xc8] ;  /* 0x0000c800010d7983 */ /* 0x000ea20000100800 */
[----:B----4-:R-:W-:-:S03]  /*50e0*/  IMAD.IADD R23, R3, 0x1, R23 ;  /* 0x0000000103177824 */ /* 0x010fc600078e0217 */
[----:B------:R0:W5:Y:S01]  /*50f0*/  LDL.LU R3, [R1+0xdc] ;  /* 0x0000dc0001037983 */ /* 0x0001620000300800 */
[----:B------:R-:W-:Y:S01]  /*5100*/  ISETP.GT.AND P3, PT, R0, 0x88, P3 ;  /* 0x000000880000780c */ /* 0x000fe20001f64270 */
[----:B------:R-:W-:Y:S01]  /*5110*/  ULDC.64 UR4, c[0x0][0x208] ;  /* 0x0000820000047ab9 */ /* 0x000fe20000000a00 */
[----:B------:R-:W-:Y:S01]  /*5120*/  F2FP.F16.F32.PACK_AB R17, RZ, R17 ;  /* 0x00000011ff11723e */ /* 0x000fe200000000ff */
[----:B------:R-:W-:Y:S01]  /*5130*/  BSSY B1, `(.L_x_47) ;  /* 0x0000008000017945 */ /* 0x000fe20003800000 */
[----:B------:R-:W-:-:S04]  /*5140*/  LEA R8, P5, R22, R8, 0x1 ;  /* 0x0000000816087211 */ /* 0x000fc800078a08ff */
[----:B------:R-:W-:Y:S01]  /*5150*/  LEA.HI.X R9, R22, R9, R23, 0x1, P5 ;  /* 0x0000000916097211 */ /* 0x000fe200028f0c17 */
[----:B--2---:R-:W-:-:S05]  /*5160*/  IMAD.X R13, R15, 0x1, R13, P4 ;  /* 0x000000010f0d7824 */ /* 0x004fca00020e060d */
[----:B------:R0:W-:Y:S01]  /*5170*/  @P0 STG.E.U16 desc[UR4][R12.64], R17 ;  /* 0x000000110c000986 */ /* 0x0001e2000c101504 */
[----:B------:R-:W-:Y:S05]  /*5180*/  @!P3 BRA `(.L_x_48) ;  /* 0x000000000008b947 */ /* 0x000fea0003800000 */
[----:B------:R-:W-:Y:S02]  /*5190*/  ULDC.64 UR4, c[0x0][0x208] ;  /* 0x0000820000047ab9 */ /* 0x000fe40000000a00 */
[----:B------:R1:W5:Y:S03]  /*51a0*/  LDG.E.LTC128B.U16 R7, desc[UR4][R8.64+0x2] ;  /* 0x0000020408077981 */ /* 0x000366000c1e1520 */
.L_x_48:
[----:B------:R-:W-:Y:S05]  /*51b0*/  BSYNC B1 ;  /* 0x0000000000017941 */ /* 0x000fea0003800000 */
.L_x_47:
[----:B------:R-:W2:Y:S01]  /*51c0*/  LDL.LU R22, [R1+0x6c] ;  /* 0x00006c0001167983 */ /* 0x000ea20000300800 */
[----:B0----5:R-:W-:Y:S01]  /*51d0*/  HADD2.F32 R17, -RZ, R7.H0_H0 ;  /* 0x20000007ff117230 */ /* 0x021fe20000004100 */
[----:B------:R-:W-:Y:S01]  /*51e0*/  ISETP.GT.AND P0, PT, R0, 0x80, P1 ;  /* 0x000000800000780c */ /* 0x000fe20000f04270 */
[----:B------:R-:W-:Y:S01]  /*51f0*/  ULDC.64 UR4, c[0x0][0x208] ;  /* 0x0000820000047ab9 */ /* 0x000fe20000000a00 */
[----:B------:R-:W-:Y:S02]  /*5200*/  BSSY B1, `(.L_x_49) ;  /* 0x0000008000017945 */ /* 0x000fe40003800000 */
[----:B------:R-:W-:-:S04]  /*5210*/  FMUL R17, R17, R16 ;  /* 0x0000001011117220 */ /* 0x000fc80000400000 */
[----:B--2---:R-:W-:-:S05]  /*5220*/  FFMA R17, R22, R2, R17 ;  /* 0x0000000216117223 */ /* 0x004fca0000000011 */
[----:B------:R-:W-:-:S05]  /*5230*/  F2FP.F16.F32.PACK_AB R17, RZ, R17 ;  /* 0x00000011ff11723e */ /* 0x000fca00000000ff */
[----:B------:R0:W-:Y:S01]  /*5240*/  @P3 STG.E.U16 desc[UR4][R12.64+0x2], R17 ;  /* 0x000002110c003986 */ /* 0x0001e2000c101504 */
[----:B------:R-:W-:Y:S05]  /*5250*/  @!P0 BRA `(.L_x_50) ;  /* 0x0000000000088947 */ /* 0x000fea0003800000 */
[----:B------:R-:W-:Y:S02]  /*5260*/  ULDC.64 UR4, c[0x0][0x208] ;  /* 0x0000820000047ab9 */ /* 0x000fe40000000a00 */
[----:B------:R2:W5:Y:S03]  /*5270*/  LDG.E.LTC128B.U16 R7, desc[UR4][R10.64+0x10] ;  /* 0x000010040a077981 */ /* 0x000566000c1e1520 */
.L_x_50:
[----:B------:R-:W-:Y:S05]  /*5280*/  BSYNC B1 ;  /* 0x0000000000017941 */ /* 0x000fea0003800000 */
.L_x_49:
[----:B------:R-:W3:Y:S01]  /*5290*/  LDL.LU R22, [R1+0x70] ;  /* 0x0000700001167983 */ /* 0x000ee20000300800 */
[----:B0----5:R-:W-:Y:S01]  /*52a0*/  HADD2.F32 R17, -RZ, R7.H0_H0 ;  /* 0x20000007ff117230 */ /* 0x021fe20000004100 */
[----:B------:R-:W-:Y:S01]  /*52b0*/  ISETP.GT.AND P3, PT, R0, 0x80, P2 ;  /* 0x000000800000780c */ /* 0x000fe20001764270 */
[----:B------:R-:W-:Y:S01]  /*52c0*/  @P0 IMAD.MOV.U32 R23, RZ, RZ, R15 ;  /* 0x000000ffff170224 */ /* 0x000fe200078e000f */
[----:B------:R-:W-:Y:S01]  /*52d0*/  ULDC.64 UR4, c[0x0][0x208] ;  /* 0x0000820000047ab9 */ /* 0x000fe20000000a00 */
[----:B------:R-:W-:Y:S01]  /*52e0*/  BSSY B1, `(.L_x_51) ;  /* 0x0000009000017945 */ /* 0x000fe20003800000 */
[----:B------:R-:W-:-:S04]  /*52f0*/  FMUL R17, R17, R16 ;  /* 0x0000001011117220 */ /* 0x000fc80000400000 */
[----:B---3--:R-:W-:Y:S01]  /*5300*/  FFMA R17, R22, R2, R17 ;  /* 0x0000000216117223 */ /* 0x008fe20000000011 */
[----:B------:R-:W-:-:S04]  /*5310*/  @P0 IMAD.MOV.U32 R22, RZ, RZ, R226 ;  /* 0x000000ffff160224 */ /* 0x000fc800078e00e2 */
[----:B------:R-:W-:-:S05]  /*5320*/  F2FP.F16.F32.PACK_AB R17, RZ, R17 ;  /* 0x00000011ff11723e */ /* 0x000fca00000000ff */
[----:B------:R0:W-:Y:S01]  /*5330*/  @P0 STG.E.U16 desc[UR4][R22.64+0x10], R17 ;  /* 0x0000101116000986 */ /* 0x0001e2000c101504 */
[----:B------:R-:W-:Y:S05]  /*5340*/  @!P3 BRA `(.L_x_52) ;  /* 0x000000000008b947 */ /* 0x000fea0003800000 */
[----:B------:R-:W-:Y:S02]  /*5350*/  ULDC.64 UR4, c[0x0][0x208] ;  /* 0x0000820000047ab9 */ /* 0x000fe40000000a00 */
[----:B------:R3:W5:Y:S03]  /*5360*/  LDG.E.LTC128B.U16 R7, desc[UR4][R10.64+0x12] ;  /* 0x000012040a077981 */ /* 0x000766000c1e1520 */
.L_x_52:
[----:B------:R-:W-:Y:S05]  /*5370*/  BSYNC B1 ;  /* 0x0000000000017941 */ /* 0x000fea0003800000 */
.L_x_51:
[----:B0-----:R-:W4:Y:S01]  /*5380*/  LDL.LU R22, [R1+0x74] ;  /* 0x0000740001167983 */ /* 0x001f220000300800 */
[----:B-----5:R-:W-:Y:S01]  /*5390*/  HADD2.F32 R14, -RZ, R7.H0_H0 ;  /* 0x20000007ff0e7230 */ /* 0x020fe20000004100 */
[----:B------:R-:W-:Y:S01]  /*53a0*/  ISETP.GT.AND P1, PT, R0, 0x88, P1 ;  /* 0x000000880000780c */ /* 0x000fe20000f24270 */
[----:B------:R-:W-:Y:S01]  /*53b0*/  ULDC.64 UR4, c[0x0][0x208] ;  /* 0x0000820000047ab9 */ /* 0x000fe20000000a00 */
[----:B------:R-:W-:Y:S02]  /*53c0*/  BSSY B1, `(.L_x_53) ;  /* 0x000000a000017945 */ /* 0x000fe40003800000 */
[----:B------:R-:W-:-:S04]  /*53d0*/  FMUL R14, R14, R16 ;  /* 0x000000100e0e7220 */ /* 0x000fc80000400000 */
[----:B----4-:R-:W-:-:S05]  /*53e0*/  FFMA R14, R22, R2, R14 ;  /* 0x00000002160e7223 */ /* 0x010fca000000000e */
[----:B------:R-:W-:-:S04]  /*53f0*/  F2FP.F16.F32.PACK_AB R14, RZ, R14 ;  /* 0x0000000eff0e723e */ /* 0x000fc800000000ff */
[----:B------:R-:W-:Y:S01]  /*5400*/  PRMT R17, R14, 0x7610, R17 ;  /* 0x000076100e117816 */ /* 0x000fe20000000011 */
[----:B------:R-:W-:-:S05]  /*5410*/  @P3 IMAD.MOV.U32 R14, RZ, RZ, R226 ;  /* 0x000000ffff0e3224 */ /* 0x000fca00078e00e2 */
[----:B------:R0:W-:Y:S01]  /*5420*/  @P3 STG.E.U16 desc[UR4][R14.64+0x12], R17 ;  /* 0x000012110e003986 */ /* 0x0001e2000c101504 */
[----:B------:R-:W-:Y:S05]  /*5430*/  @!P1 BRA `(.L_x_54) ;  /* 0x0000000000089947 */ /* 0x000fea0003800000 */
[----:B------:R-:W-:Y:S02]  /*5440*/  ULDC.64 UR4, c[0x0][0x208] ;  /* 0x0000820000047ab9 */ /* 0x000fe40000000a00 */
[----:B------:R4:W5:Y:S03]  /*5450*/  LDG.E.LTC128B.U16 R7, desc[UR4][R8.64+0x10] ;  /* 0x0000100408077981 */ /* 0x000966000c1e1520 */
.L_x_54:
[----:B------:R-:W-:Y:S05]  /*5460*/  BSYNC B1 ;  /* 0x0000000000017941 */ /* 0x000fea0003800000 */
.L_x_53:
[----:B0-----:R-:W2:Y:S01]  /*5470*/  LDL.LU R15, [R1+0x78] ;  /* 0x00007800010f7983 */ /* 0x001ea20000300800 */
[----:B-----5:R-:W-:Y:S01]  /*5480*/  HADD2.F32 R14, -RZ, R7.H0_H0 ;  /* 0x20000007ff0e7230 */ /* 0x020fe20000004100 */
        /* <DEDUP_REMOVED lines=10> */
.L_x_56:
[----:B------:R-:W-:Y:S05]  /*5530*/  BSYNC B1 ;  /* 0x0000000000017941 */ /* 0x000fea0003800000 */
.L_x_55:
[----:B------:R-:W3:Y:S01]  /*5540*/  LDL.LU R15, [R1+0x7c] ;  /* 0x00007c00010f7983 */ /* 0x000ee20000300800 */
[----:B0----5:R-:W-:Y:S01]  /*5550*/  HADD2.F32 R14, -RZ, R7.H0_H0 ;  /* 0x20000007ff0e7230 */ /* 0x021fe20000004100 */
[----:B------:R-:W-:Y:S01]  /*5560*/  ISETP.GT.AND P3, PT, R3, 0x10, PT ;  /* 0x000000100300780c */ /* 0x000fe20003f64270 */
[----:B------:R-:W-:Y:S01]  /*5570*/  ULDC.64 UR4, c[0x0][0x208] ;  /* 0x0000820000047ab9 */ /* 0x000fe20000000a00 */
[----:B------:R-:W-:Y:S02]  /*5580*/  BSSY B1, `(.L_x_57) ;  /* 0x0000009000017945 */ /* 0x000fe40003800000 */
[----:B------:R-:W-:Y:S01]  /*5590*/  FMUL R14, R14, R16 ;  /* 0x000000100e0e7220 */ /* 0x000fe20000400000 */
[----:B------:R-:W-:-:S03]  /*55a0*/  ISETP.GT.AND P0, PT, R0, RZ, P3 ;  /* 0x000000ff0000720c */ /* 0x000fc60001f04270 */
[----:B---3--:R-:W-:-:S05]  /*55b0*/  FFMA R14, R15, R2, R14 ;  /* 0x000000020f0e7223 */ /* 0x008fca000000000e */
[----:B------:R-:W-:-:S05]  /*55c0*/  F2FP.F16.F32.PACK_AB R14, RZ, R14 ;  /* 0x0000000eff0e723e */ /* 0x000fca00000000ff */
[----:B------:R0:W-:Y:S01]  /*55d0*/  @P2 STG.E.U16 desc[UR4][R12.64+0x12], R14 ;  /* 0x0000120e0c002986 */ /* 0x0001e2000c101504 */
[----:B------:R-:W-:Y:S05]  /*55e0*/  @!P0 BRA `(.L_x_58) ;  /* 0x0000000000088947 */ /* 0x000fea0003800000 */
[----:B------:R-:W-:Y:S02]  /*55f0*/  ULDC.64 UR4, c[0x0][0x208] ;  /* 0x0000820000047ab9 */ /* 0x000fe40000000a00 */
[----:B------:R3:W5:Y:S03]  /*5600*/  LDG.E.LTC128B.U16 R7, desc[UR4][R20.64+0x20] ;  /* 0x0000200414077981 */ /* 0x000766000c1e1520 */
.L_x_58:
[----:B------:R-:W-:Y:S05]  /*5610*/  BSYNC B1 ;  /* 0x0000000000017941 */ /* 0x000fea0003800000 */
.L_x_57:
[----:B0-----:R-:W2:Y:S01]  /*5620*/  LDL.LU R13, [R1+0x40] ;  /* 0x00004000010d7983 */ /* 0x001ea20000300800 */
[----:B-----5:R-:W-:Y:S01]  /*5630*/  HADD2.F32 R12, -RZ, R7.H0_H0 ;  /* 0x20000007ff0c7230 */ /* 0x020fe20000004100 */
[----:B------:R-:W-:Y:S01]  /*5640*/  ISETP.GT.AND P2, PT, R3, 0x11, PT ;  /* 0x000000110300780c */ /* 0x000fe20003f44270 */
[----:B------:R-:W-:Y:S01]  /*5650*/  ULDC.64 UR4, c[0x0][0x208] ;  /* 0x0000820000047ab9 */ /* 0x000fe20000000a00 */
[----:B------:R-:W-:Y:S02]  /*5660*/  BSSY B1, `(.L_x_59) ;  /* 0x0000009000017945 */ /* 0x000fe40003800000 */
[----:B------:R-:W-:Y:S01]  /*5670*/  FMUL R12, R12, R16 ;  /* 0x000000100c0c7220 */ /* 0x000fe20000400000 */
[----:B------:R-:W-:-:S03]  /*5680*/  ISETP.GT.AND P1, PT, R0, RZ, P2 ;  /* 0x000000ff0000720c */ /* 0x000fc60001724270 */
[----:B--2---:R-:W-:-:S05]  /*5690*/  FFMA R12, R13, R2, R12 ;  /* 0x000000020d0c7223 */ /* 0x004fca000000000c */
[----:B------:R-:W-:-:S05]  /*56a0*/  F2FP.F16.F32.PACK_AB R12, RZ, R12 ;  /* 0x0000000cff0c723e */ /* 0x000fca00000000ff */
[----:B------:R0:W-:Y:S01]  /*56b0*/  @P0 STG.E.U16 desc[UR4][R4.64+0x20], R12 ;  /* 0x0000200c04000986 */ /* 0x0001e2000c101504 */
[----:B------:R-:W-:Y:S05]  /*56c0*/  @!P1 BRA `(.L_x_60) ;  /* 0x0000000000089947 */ /* 0x000fea0003800000 */
[----:B------:R-:W-:Y:S02]  /*56d0*/  ULDC.64 UR4, c[0x0][0x208] ;  /* 0x0000820000047ab9 */ /* 0x000fe40000000a00 */
[----:B------:R2:W5:Y:S03]  /*56e0*/  LDG.E.LTC128B.U16 R7, desc[UR4][R20.64+0x22] ;  /* 0x0000220414077981 */ /* 0x000566000c1e1520 */
.L_x_60:
[----:B------:R-:W-:Y:S05]  /*56f0*/  BSYNC B1 ;  /* 0x0000000000017941 */ /* 0x000fea0003800000 */
.L_x_59:
[----:B------:R-:W3:Y:S01]  /*5700*/  LDL.LU R13, [R1+0x44] ;  /* 0x00004400010d7983 */ /* 0x000ee20000300800 */
[----:B0----5:R-:W-:Y:S01]  /*5710*/  HADD2.F32 R12, -RZ, R7.H0_H0 ;  /* 0x20000007ff0c7230 */ /* 0x021fe20000004100 */
[----:B------:R-:W-:Y:S01]  /*5720*/  ISETP.GT.AND P0, PT, R0, 0x8, P3 ;  /* 0x000000080000780c */ /* 0x000fe20001f04270 */
[----:B------:R-:W-:Y:S01]  /*5730*/  ULDC.64 UR4, c[0x0][0x208] ;  /* 0x0000820000047ab9 */ /* 0x000fe20000000a00 */
[----:B------:R-:W-:Y:S02]  /*5740*/  BSSY B1, `(.L_x_61) ;  /* 0x0000008000017945 */ /* 0x000fe40003800000 */
[----:B------:R-:W-:-:S04]  /*5750*/  FMUL R12, R12, R16 ;  /* 0x000000100c0c7220 */ /* 0x000fc80000400000 */
[----:B---3--:R-:W-:-:S05]  /*5760*/  FFMA R12, R13, R2, R12 ;  /* 0x000000020d0c7223 */ /* 0x008fca000000000c */
[----:B------:R-:W-:-:S05]  /*5770*/  F2FP.F16.F32.PACK_AB R12, RZ, R12 ;  /* 0x0000000cff0c723e */ /* 0x000fca00000000ff */
[----:B------:R0:W-:Y:S01]  /*5780*/  @P1 STG.E.U16 desc[UR4][R4.64+0x22], R12 ;  /* 0x0000220c04001986 */ /* 0x0001e2000c101504 */
[----:B------:R-:W-:Y:S05]  /*5790*/  @!P0 BRA `(.L_x_62) ;  /* 0x0000000000088947 */ /* 0x000fea0003800000 */
[----:B------:R-:W-:Y:S02]  /*57a0*/  ULDC.64 UR4, c[0x0][0x208] ;  /* 0x0000820000047ab9 */ /* 0x000fe40000000a00 */
[----:B------:R3:W5:Y:S03]  /*57b0*/  LDG.E.LTC128B.U16 R7, desc[UR4][R18.64+0x20] ;  /* 0x0000200412077981 */ /* 0x000766000c1e1520 */
.L_x_62:
[----:B------:R-:W-:Y:S05]  /*57c0*/  BSYNC B1 ;  /* 0x0000000000017941 */ /* 0x000fea0003800000 */
.L_x_61:
[----:B------:R-:W2:Y:S01]  /*57d0*/  LDL.LU R13, [R1+0x48] ;  /* 0x00004800010d7983 */ /* 0x000ea20000300800 */
[----:B0----5:R-:W-:Y:S01]  /*57e0*/  HADD2.F32 R12, -RZ, R7.H0_H0 ;  /* 0x20000007ff0c7230 */ /* 0x021fe20000004100 */
[----:B------:R-:W-:Y:S01]  /*57f0*/  ISETP.GT.AND P4, PT, R0, 0x8, P2 ;  /* 0x000000080000780c */ /* 0x000fe20001784270 */
[----:B------:R-:W-:Y:S01]  /*5800*/  ULDC.64 UR4, c[0x0][0x208] ;  /* 0x0000820000047ab9 */ /* 0x000fe20000000a00 */
[----:B------:R-:W-:Y:S02]  /*5810*/  BSSY B1, `(.L_x_63) ;  /* 0x000000b000017945 */ /* 0x000fe40003800000 */
[----:B------:R-:W-:-:S04]  /*5820*/  FMUL R12, R12, R16 ;  /* 0x000000100c0c7220 */ /* 0x000fc80000400000 */
[----:B--2---:R-:W-:Y:S01]  /*5830*/  FFMA R12, R13, R2, R12 ;  /* 0x000000020d0c7223 */ /* 0x004fe2000000000c */
[----:B------:R-:W-:-:S04]  /*5840*/  IMAD.MOV.U32 R13, RZ, RZ, R225 ;  /* 0x000000ffff0d7224 */ /* 0x000fc800078e00e1 */
[----:B------:R-:W-:-:S04]  /*5850*/  F2FP.F16.F32.PACK_AB R12, RZ, R12 ;  /* 0x0000000cff0c723e */ /* 0x000fc800000000ff */
[----:B------:R-:W-:Y:S01]  /*5860*/  PRMT R14, R12, 0x7610, R14 ;  /* 0x000076100c0e7816 */ /* 0x000fe2000000000e */
[----:B------:R-:W-:-:S05]  /*5870*/  IMAD.MOV.U32 R12, RZ, RZ, R224 ;  /* 0x000000ffff0c7224 */ /* 0x000fca00078e00e0 */
[----:B------:R0:W-:Y:S01]  /*5880*/  @P0 STG.E.U16 desc[UR4][R12.64+0x20], R14 ;  /* 0x0000200e0c000986 */ /* 0x0001e2000c101504 */
[----:B------:R-:W-:Y:S05]  /*5890*/  @!P4 BRA `(.L_x_64) ;  /* 0x000000000008c947 */ /* 0x000fea0003800000 */
[----:B------:R-:W-:Y:S02]  /*58a0*/  ULDC.64 UR4, c[0x0][0x208] ;  /* 0x0000820000047ab9 */ /* 0x000fe40000000a00 */
[----:B------:R2:W5:Y:S03]  /*58b0*/  LDG.E.LTC128B.U16 R7, desc[UR4][R18.64+0x22] ;  /* 0x0000220412077981 */ /* 0x000566000c1e1520 */
.L_x_64:
[----:B------:R-:W-:Y:S05]  /*58c0*/  BSYNC B1 ;  /* 0x0000000000017941 */ /* 0x000fea0003800000 */
.L_x_63:
        /* <DEDUP_REMOVED lines=13> */
.L_x_66:
[----:B------:R-:W-:Y:S05]  /*59a0*/  BSYNC B1 ;  /* 0x0000000000017941 */ /* 0x000fea0003800000 */
.L_x_65:
[----:B------:R-:W2:Y:S01]  /*59b0*/  LDL.LU R15, [R1+0x50] ;  /* 0x00005000010f7983 */ /* 0x000ea20000300800 */
[----:B0----5:R-:W-:Y:S01]  /*59c0*/  HADD2.F32 R14, -RZ, R7.H0_H0 ;  /* 0x20000007ff0e7230 */ /* 0x021fe20000004100 */
        /* <DEDUP_REMOVED lines=11> */
.L_x_68:
[----:B------:R-:W-:Y:S05]  /*5a80*/  BSYNC B1 ;  /* 0x0000000000017941 */ /* 0x000fea0003800000 */
.L_x_67:
        /* <DEDUP_REMOVED lines=12> */
.L_x_70:
[----:B------:R-:W-:Y:S05]  /*5b50*/  BSYNC B1 ;  /* 0x0000000000017941 */ /* 0x000fea0003800000 */
.L_x_69:
        /* <DEDUP_REMOVED lines=12> */
.L_x_72:
[----:B------:R-:W-:Y:S05]  /*5c20*/  BSYNC B1 ;  /* 0x0000000000017941 */ /* 0x000fea0003800000 */
.L_x_71:
[----:B------:R-:W3:Y:S01]  /*5c30*/  LDL.LU R15, [R1+0x5c] ;  /* 0x00005c00010f7983 */ /* 0x000ee20000300800 */
[----:B0----5:R-:W-:Y:S01]  /*5c40*/  HADD2.F32 R14, -RZ, R7.H0_H0 ;  /* 0x20000007ff0e7230 */ /* 0x021fe20000004100 */
[----:B------:R-:W-:Y:S01]  /*5c50*/  ISETP.GT.AND P5, PT, R0, 0x80, P3 ;  /* 0x000000800000780c */ /* 0x000fe20001fa4270 */
[----:B------:R-:W-:Y:S01]  /*5c60*/  ULDC.64 UR4, c[0x0][0x208] ;  /* 0x0000820000047ab9 */ /* 0x000fe20000000a00 */
[----:B------:R-:W-:Y:S01]  /*5c70*/  BSSY B1, `(.L_x_73) ;  /* 0x0000009000017945 */ /* 0x000fe20003800000 */
[----:B------:R-:W-:Y:S01]  /*5c80*/  PRMT R17, R7, 0x7610, R17 ;  /* 0x0000761007117816 */ /* 0x000fe20000000011 */
[----:B------:R-:W-:-:S04]  /*5c90*/  FMUL R14, R14, R16 ;  /* 0x000000100e0e7220 */ /* 0x000fc80000400000 */
[----:B---3--:R-:W-:-:S05]  /*5ca0*/  FFMA R14, R15, R2, R14 ;  /* 0x000000020f0e7223 */ /* 0x008fca000000000e */
[----:B------:R-:W-:-:S05]  /*5cb0*/  F2FP.F16.F32.PACK_AB R14, RZ, R14 ;  /* 0x0000000eff0e723e */ /* 0x000fca00000000ff */
[----:B------:R0:W-:Y:S01]  /*5cc0*/  @P4 STG.E.U16 desc[UR4][R12.64+0x32], R14 ;  /* 0x0000320e0c004986 */ /* 0x0001e2000c101504 */
[----:B------:R-:W-:Y:S05]  /*5cd0*/  @!P5 BRA `(.L_x_74) ;  /* 0x000000000008d947 */ /* 0x000fea0003800000 */
[----:B------:R-:W-:Y:S02]  /*5ce0*/  ULDC.64 UR4, c[0x0][0x208] ;  /* 0x0000820000047ab9 */ /* 0x000fe40000000a00 */
[----:B------:R3:W5:Y:S03]  /*5cf0*/  LDG.E.LTC128B.U16 R17, desc[UR4][R10.64+0x20] ;  /* 0x000020040a117981 */ /* 0x000766000c1e1520 */
.L_x_74:
[----:B------:R-:W-:Y:S05]  /*5d00*/  BSYNC B1 ;  /* 0x0000000000017941 */ /* 0x000fea0003800000 */
.L_x_73:
[----:B0-----:R-:W2:Y:S04]  /*5d10*/  LDL.LU R14, [R1+0x20] ;  /* 0x00002000010e7983 */ /* 0x001ea80000300800 */
[----:B------:R-:W4:Y:S01]  /*5d20*/  LDL.LU R23, [R1+0x94] ;  /* 0x0000940001177983 */ /* 0x000f220000300800 */
[----:B-----5:R-:W-:Y:S01]  /*5d30*/  HADD2.F32 R7, -RZ, R17.H0_H0 ;  /* 0x20000011ff077230 */ /* 0x020fe20000004100 */
[----:B------:R-:W-:Y:S01]  /*5d40*/  ISETP.GT.AND P4, PT, R0, 0x80, P2 ;  /* 0x000000800000780c */ /* 0x000fe20001784270 */
[----:B------:R-:W-:Y:S01]  /*5d50*/  ULDC.64 UR4, c[0x0][0x208] ;  /* 0x0000820000047ab9 */ /* 0x000fe20000000a00 */
[----:B------:R-:W-:Y:S02]  /*5d60*/  BSSY B1, `(.L_x_75) ;  /* 0x000000c000017945 */ /* 0x000fe40003800000 */
[----:B------:R-:W-:-:S04]  /*5d70*/  FMUL R7, R7, R16 ;  /* 0x0000001007077220 */ /* 0x000fc80000400000 */
[----:B--2---:R-:W-:Y:S01]  /*5d80*/  FFMA R7, R14, R2, R7 ;  /* 0x000000020e077223 */ /* 0x004fe20000000007 */
[----:B------:R-:W-:-:S04]  /*5d90*/  IMAD.WIDE.U32 R14, R6, 0xf0, R12 ;  /* 0x000000f0060e7825 */ /* 0x000fc800078e000c */
[----:B------:R-:W-:Y:S01]  /*5da0*/  F2FP.F16.F32.PACK_AB R6, RZ, R7 ;  /* 0x00000007ff06723e */ /* 0x000fe200000000ff */
[----:B----4-:R-:W-:-:S03]  /*5db0*/  IMAD.IADD R7, R23, 0x1, R15 ;  /* 0x0000000117077824 */ /* 0x010fc600078e020f */
[----:B------:R-:W-:Y:S01]  /*5dc0*/  PRMT R22, R6, 0x7610, R22 ;  /* 0x0000761006167816 */ /* 0x000fe20000000016 */
[----:B------:R-:W-:-:S05]  /*5dd0*/  IMAD.MOV.U32 R6, RZ, RZ, R14 ;  /* 0x000000ffff067224 */ /* 0x000fca00078e000e */
[----:B------:R0:W-:Y:S01]  /*5de0*/  @P5 STG.E.U16 desc[UR4][R6.64+0x20], R22 ;  /* 0x0000201606005986 */ /* 0x0001e2000c101504 */
[----:B------:R-:W-:Y:S05]  /*5df0*/  @!P4 BRA `(.L_x_76) ;  /* 0x000000000008c947 */ /* 0x000fea0003800000 */
[----:B------:R-:W-:Y:S02]  /*5e00*/  ULDC.64 UR4, c[0x0][0x208] ;  /* 0x0000820000047ab9 */ /* 0x000fe40000000a00 */
[----:B------:R2:W5:Y:S03]  /*5e10*/  LDG.E.LTC128B.U16 R17, desc[UR4][R10.64+0x22] ;  /* 0x000022040a117981 */ /* 0x000566000c1e1520 */
.L_x_76:
[----:B------:R-:W-:Y:S05]  /*5e20*/  BSYNC B1 ;  /* 0x0000000000017941 */ /* 0x000fea0003800000 */
.L_x_75:
[----:B------:R-:W4:Y:S01]  /*5e30*/  LDL.LU R23, [R1+0x24] ;  /* 0x0000240001177983 */ /* 0x000f220000300800 */
[----:B0----5:R-:W-:Y:S01]  /*5e40*/  HADD2.F32 R22, -RZ, R17.H0_H0 ;  /* 0x20000011ff167230 */ /* 0x021fe20000004100 */
[----:B------:R-:W-:Y:S01]  /*5e50*/  ISETP.GT.AND P3, PT, R0, 0x88, P3 ;  /* 0x000000880000780c */ /* 0x000fe20001f64270 */
[----:B------:R-:W-:Y:S01]  /*5e60*/  ULDC.64 UR4, c[0x0][0x208] ;  /* 0x0000820000047ab9 */ /* 0x000fe20000000a00 */
[----:B------:R-:W-:Y:S02]  /*5e70*/  BSSY B1, `(.L_x_77) ;  /* 0x0000008000017945 */ /* 0x000fe40003800000 */
[----:B------:R-:W-:-:S04]  /*5e80*/  FMUL R22, R22, R16 ;  /* 0x0000001016167220 */ /* 0x000fc80000400000 */
[----:B----4-:R-:W-:-:S05]  /*5e90*/  FFMA R22, R23, R2, R22 ;  /* 0x0000000217167223 */ /* 0x010fca0000000016 */
[----:B------:R-:W-:-:S05]  /*5ea0*/  F2FP.F16.F32.PACK_AB R22, RZ, R22 ;  /* 0x00000016ff16723e */ /* 0x000fca00000000ff */
[----:B------:R0:W-:Y:S01]  /*5eb0*/  @P4 STG.E.U16 desc[UR4][R6.64+0x22], R22 ;  /* 0x0000221606004986 */ /* 0x0001e2000c101504 */
[----:B------:R-:W-:Y:S05]  /*5ec0*/  @!P3 BRA `(.L_x_78) ;  /* 0x000000000008b947 */ /* 0x000fea0003800000 */
[----:B------:R-:W-:Y:S02]  /*5ed0*/  ULDC.64 UR4, c[0x0][0x208] ;  /* 0x0000820000047ab9 */ /* 0x000fe40000000a00 */
[----:B------:R4:W5:Y:S03]  /*5ee0*/  LDG.E.LTC128B.U16 R17, desc[UR4][R8.64+0x20] ;  /* 0x0000200408117981 */ /* 0x000966000c1e1520 */
.L_x_78:
[----:B------:R-:W-:Y:S05]  /*5ef0*/  BSYNC B1 ;  /* 0x0000000000017941 */ /* 0x000fea0003800000 */
.L_x_77:
[----:B0-----:R-:W2:Y:S04]  /*5f00*/  LDL.LU R22, [R1+0x28] ;  /* 0x0000280001167983 */ /* 0x001ea80000300800 */
[----:B------:R-:W3:Y:S04]  /*5f10*/  LDL.LU R224, [R1+0xd4] ;  /* 0x0000d40001e07983 */ /* 0x000ee80000300800 */
[----:B------:R-:W4:Y:S01]  /*5f20*/  LDL.LU R23, [R1+0xc8] ;  /* 0x0000c80001177983 */ /* 0x000f220000300800 */
[----:B-----5:R-:W-:Y:S01]  /*5f30*/  HADD2.F32 R15, -RZ, R17.H0_H0 ;  /* 0x20000011ff0f7230 */ /* 0x020fe20000004100 */
[----:B------:R-:W-:Y:S01]  /*5f40*/  ISETP.GT.AND P2, PT, R0, 0x88, P2 ;  /* 0x000000880000780c */ /* 0x000fe20001744270 */
[----:B------:R-:W-:Y:S01]  /*5f50*/  ULDC.64 UR4, c[0x0][0x208] ;  /* 0x0000820000047ab9 */ /* 0x000fe20000000a00 */
[----:B------:R-:W-:Y:S02]  /*5f60*/  BSSY B1, `(.L_x_79) ;  /* 0x000000a000017945 */ /* 0x000fe40003800000 */
[----:B------:R-:W-:-:S04]  /*5f70*/  FMUL R15, R15, R16 ;  /* 0x000000100f0f7220 */ /* 0x000fc80000400000 */
[----:B--2---:R-:W-:Y:S01]  /*5f80*/  FFMA R22, R22, R2, R15 ;  /* 0x0000000216167223 */ /* 0x004fe2000000000f */
[----:B---3--:R-:W-:-:S04]  /*5f90*/  IADD3 R14, P4, R224, R14, RZ ;  /* 0x0000000ee00e7210 */ /* 0x008fc80007f9e0ff */
[----:B------:R-:W-:Y:S01]  /*5fa0*/  F2FP.F16.F32.PACK_AB R22, RZ, R22 ;  /* 0x00000016ff16723e */ /* 0x000fe200000000ff */
[----:B----4-:R-:W-:-:S05]  /*5fb0*/  IMAD.X R15, R23, 0x1, R7, P4 ;  /* 0x00000001170f7824 */ /* 0x010fca00020e0607 */
[----:B------:R0:W-:Y:S01]  /*5fc0*/  @P3 STG.E.U16 desc[UR4][R14.64+0x20], R22 ;  /* 0x000020160e003986 */ /* 0x0001e2000c101504 */
[----:B------:R-:W-:Y:S05]  /*5fd0*/  @!P2 BRA `(.L_x_80) ;  /* 0x000000000008a947 */ /* 0x000fea0003800000 */
[----:B------:R-:W-:Y:S02]  /*5fe0*/  ULDC.64 UR4, c[0x0][0x208] ;  /* 0x0000820000047ab9 */ /* 0x000fe40000000a00 */
[----:B------:R2:W5:Y:S03]  /*5ff0*/  LDG.E.LTC128B.U16 R17, desc[UR4][R8.64+0x22] ;  /* 0x0000220408117981 */ /* 0x000566000c1e1520 */
.L_x_80:
[----:B------:R-:W-:Y:S05]  /*6000*/  BSYNC B1 ;  /* 0x0000000000017941 */ /* 0x000fea0003800000 */
.L_x_79:
        /* <DEDUP_REMOVED lines=12> */
.L_x_82:
[----:B------:R-:W-:Y:S05]  /*60d0*/  BSYNC B1 ;  /* 0x0000000000017941 */ /* 0x000fea0003800000 */
.L_x_81:
        /* <DEDUP_REMOVED lines=12> */
.L_x_84:
[----:B------:R-:W-:Y:S05]  /*61a0*/  BSYNC B1 ;  /* 0x0000000000017941 */ /* 0x000fea0003800000 */
.L_x_83:
        /* <DEDUP_REMOVED lines=12> */
.L_x_86:
[----:B------:R-:W-:Y:S05]  /*6270*/  BSYNC B1 ;  /* 0x0000000000017941 */ /* 0x000fea0003800000 */
.L_x_85:
        /* <DEDUP_REMOVED lines=12> */
.L_x_88:
[----:B------:R-:W-:Y:S05]  /*6340*/  BSYNC B1 ;  /* 0x0000000000017941 */ /* 0x000fea0003800000 */
.L_x_87:
        /* <DEDUP_REMOVED lines=13> */
.L_x_90:
[----:B------:R-:W-:Y:S05]  /*6420*/  BSYNC B1 ;  /* 0x0000000000017941 */ /* 0x000fea0003800000 */
.L_x_89:
[----:B------:R-:W3:Y:S01]  /*6430*/  LDL.LU R23, [R1] ;  /* 0x0000000001177983 */ /* 0x000ee20000300800 */
        /* <DEDUP_REMOVED lines=12> */
.L_x_92:
[----:B------:R-:W-:Y:S05]  /*6500*/  BSYNC B1 ;  /* 0x0000000000017941 */ /* 0x000fea0003800000 */
.L_x_91:
        /* <DEDUP_REMOVED lines=12> */
.L_x_94:
[----:B------:R-:W-:Y:S05]  /*65d0*/  BSYNC B1 ;  /* 0x0000000000017941 */ /* 0x000fea0003800000 */
.L_x_93:
        /* <DEDUP_REMOVED lines=12> */
.L_x_96:
[----:B------:R-:W-:Y:S05]  /*66a0*/  BSYNC B1 ;  /* 0x0000000000017941 */ /* 0x000fea0003800000 */
.L_x_95:
        /* <DEDUP_REMOVED lines=13> */
.L_x_98:
[----:B------:R-:W-:Y:S05]  /*6780*/  BSYNC B1 ;  /* 0x0000000000017941 */ /* 0x000fea0003800000 */
.L_x_97:
        /* <DEDUP_REMOVED lines=13> */
.L_x_100:
[----:B------:R-:W-:Y:S05]  /*6860*/  BSYNC B1 ;  /* 0x0000000000017941 */ /* 0x000fea0003800000 */
.L_x_99:
        /* <DEDUP_REMOVED lines=12> */
.L_x_102:
[----:B------:R-:W-:Y:S05]  /*6930*/  BSYNC B1 ;  /* 0x0000000000017941 */ /* 0x000fea0003800000 */
.L_x_101:
        /* <DEDUP_REMOVED lines=12> */
.L_x_104:
[----:B------:R-:W-:Y:S05]  /*6a00*/  BSYNC B1 ;  /* 0x0000000000017941 */ /* 0x000fea0003800000 */
.L_x_103:
        /* <DEDUP_REMOVED lines=12> */
.L_x_106:
[----:B------:R-:W-:Y:S05]  /*6ad0*/  BSYNC B1 ;  /* 0x0000000000017941 */ /* 0x000fea0003800000 */
.L_x_105:
[----:B0----5:R-:W-:Y:S01]  /*6ae0*/  HADD2.F32 R22, -RZ, R17.H0_H0 ;  /* 0x20000011ff167230 */ /* 0x021fe20000004100 */
[----:B------:R-:W-:Y:S01]  /*6af0*/  ISETP.GT.AND P4, PT, R0, 0x80, P2 ;  /* 0x000000800000780c */ /* 0x000fe20001784270 */
[----:B------:R-:W-:Y:S01]  /*6b00*/  ULDC.64 UR4, c[0x0][0x208] ;  /* 0x0000820000047ab9 */ /* 0x000fe20000000a00 */
[----:B------:R-:W-:Y:S02]  /*6b10*/  BSSY B1, `(.L_x_107) ;  /* 0x0000008000017945 */ /* 0x000fe40003800000 */
[----:B------:R-:W-:-:S04]  /*6b20*/  FMUL R22, R22, R16 ;  /* 0x0000001016167220 */ /* 0x000fc80000400000 */
[----:B------:R-:W-:-:S05]  /*6b30*/  FFMA R22, R216, R2, R22 ;  /* 0x00000002d8167223 */ /* 0x000fca0000000016 */
[----:B------:R-:W-:-:S05]  /*6b40*/  F2FP.F16.F32.PACK_AB R22, RZ, R22 ;  /* 0x00000016ff16723e */ /* 0x000fca00000000ff */
[----:B------:R0:W-:Y:S01]  /*6b50*/  @P5 STG.E.U16 desc[UR4][R6.64+0x40], R22 ;  /* 0x0000401606005986 */ /* 0x0001e2000c101504 */
[----:B------:R-:W-:Y:S05]  /*6b60*/  @!P4 BRA `(.L_x_108) ;  /* 0x000000000008c947 */ /* 0x000fea0003800000 */
[----:B------:R-:W-:Y:S02]  /*6b70*/  ULDC.64 UR4, c[0x0][0x208] ;  /* 0x0000820000047ab9 */ /* 0x000fe40000000a00 */
[----:B------:R0:W5:Y:S03]  /*6b80*/  LDG.E.LTC128B.U16 R17, desc[UR4][R10.64+0x42] ;  /* 0x000042040a117981 */ /* 0x000166000c1e1520 */
.L_x_108:
[----:B------:R-:W-:Y:S05]  /*6b90*/  BSYNC B1 ;  /* 0x0000000000017941 */ /* 0x000fea0003800000 */
.L_x_107:
        /* <DEDUP_REMOVED lines=11> */
.L_x_110:
[----:B------:R-:W-:Y:S05]  /*6c50*/  BSYNC B1 ;  /* 0x0000000000017941 */ /* 0x000fea0003800000 */
.L_x_109:
        /* <DEDUP_REMOVED lines=11> */
.L_x_112:
[----:B------:R-:W-:Y:S05]  /*6d10*/  BSYNC B1 ;  /* 0x0000000000017941 */ /* 0x000fea0003800000 */
.L_x_111:
[----:B-----5:R-:W-:Y:S01]  /*6d20*/  HADD2.F32 R23, -RZ, R17.H0_H0 ;  /* 0x20000011ff177230 */ /* 0x020fe20000004100 */
[----:B------:R-:W-:Y:S01]  /*6d30*/  ISETP.GT.AND P3, PT, R0, 0x80, P1 ;  /* 0x000000800000780c */ /* 0x000fe20000f64270 */
[----:B------:R-:W-:Y:S01]  /*6d40*/  ULDC.64 UR4, c[0x0][0x208] ;  /* 0x0000820000047ab9 */ /* 0x000fe20000000a00 */
[----:B------:R-:W-:Y:S02]  /*6d50*/  BSSY B1, `(.L_x_113) ;  /* 0x0000008000017945 */ /* 0x000fe40003800000 */
[----:B0-----:R-:W-:-:S04]  /*6d60*/  FMUL R22, R23, R16 ;  /* 0x0000001017167220 */ /* 0x001fc80000400000 */
[----:B------:R-:W-:-:S05]  /*6d70*/  FFMA R22, R219, R2, R22 ;  /* 0x00000002db167223 */ /* 0x000fca0000000016 */
[----:B------:R-:W-:-:S05]  /*6d80*/  F2FP.F16.F32.PACK_AB R22, RZ, R22 ;  /* 0x00000016ff16723e */ /* 0x000fca00000000ff */
[----:B------:R0:W-:Y:S01]  /*6d90*/  @P2 STG.E.U16 desc[UR4][R14.64+0x42], R22 ;  /* 0x000042160e002986 */ /* 0x0001e2000c101504 */
[----:B------:R-:W-:Y:S05]  /*6da0*/  @!P3 BRA `(.L_x_114) ;  /* 0x000000000008b947 */ /* 0x000fea0003800000 */
[----:B------:R-:W-:Y:S02]  /*6db0*/  ULDC.64 UR4, c[0x0][0x208] ;  /* 0x0000820000047ab9 */ /* 0x000fe40000000a00 */
[----:B------:R0:W5:Y:S03]  /*6dc0*/  LDG.E.LTC128B.U16 R17, desc[UR4][R10.64+0x50] ;  /* 0x000050040a117981 */ /* 0x000166000c1e1520 */
.L_x_114:
[----:B------:R-:W-:Y:S05]  /*6dd0*/  BSYNC B1 ;  /* 0x0000000000017941 */ /* 0x000fea0003800000 */
.L_x_113:
[----:B-----5:R-:W-:Y:S01]  /*6de0*/  HADD2.F32 R23, -RZ, R17.H0_H0 ;  /* 0x20000011ff177230 */ /* 0x020fe20000004100 */
        /* <DEDUP_REMOVED lines=10> */
.L_x_116:
[----:B------:R-:W-:Y:S05]  /*6e90*/  BSYNC B1 ;  /* 0x0000000000017941 */ /* 0x000fea0003800000 */
.L_x_115:
        /* <DEDUP_REMOVED lines=11> */
.L_x_118:
[----:B------:R-:W-:Y:S05]  /*6f50*/  BSYNC B1 ;  /* 0x0000000000017941 */ /* 0x000fea0003800000 */
.L_x_117:
        /* <DEDUP_REMOVED lines=11> */
.L_x_120:
[----:B------:R-:W-:Y:S05]  /*7010*/  BSYNC B1 ;  /* 0x0000000000017941 */ /* 0x000fea0003800000 */
.L_x_119:
[----:B0----5:R-:W-:Y:S01]  /*7020*/  HADD2.F32 R23, -RZ, R17.H0_H0 ;  /* 0x20000011ff177230 */ /* 0x021fe20000004100 */
[----:B------:R-:W-:Y:S01]  /*7030*/  ISETP.GT.AND P3, PT, R3, 0x30, PT ;  /* 0x000000300300780c */ /* 0x000fe20003f64270 */
[----:B------:R-:W-:Y:S01]  /*7040*/  ULDC.64 UR4, c[0x0][0x208] ;  /* 0x0000820000047ab9 */ /* 0x000fe20000000a00 */
[----:B------:R-:W-:Y:S02]  /*7050*/  BSSY B1, `(.L_x_121) ;  /* 0x0000009000017945 */ /* 0x000fe40003800000 */
[----:B------:R-:W-:Y:S01]  /*7060*/  FMUL R22, R23, R16 ;  /* 0x0000001017167220 */ /* 0x000fe20000400000 */
[----:B------:R-:W-:-:S03]  /*7070*/  ISETP.GT.AND P1, PT, R0, RZ, P3 ;  /* 0x000000ff0000720c */ /* 0x000fc60001f24270 */
[----:B------:R-:W-:-:S05]  /*7080*/  FFMA R22, R223, R2, R22 ;  /* 0x00000002df167223 */ /* 0x000fca0000000016 */
[----:B------:R-:W-:-:S05]  /*7090*/  F2FP.F16.F32.PACK_AB R22, RZ, R22 ;  /* 0x00000016ff16723e */ /* 0x000fca00000000ff */
[----:B------:R0:W-:Y:S01]  /*70a0*/  @P0 STG.E.U16 desc[UR4][R14.64+0x52], R22 ;  /* 0x000052160e000986 */ /* 0x0001e2000c101504 */
[----:B------:R-:W-:Y:S05]  /*70b0*/  @!P1 BRA `(.L_x_122) ;  /* 0x0000000000089947 */ /* 0x000fea0003800000 */
[----:B------:R-:W-:Y:S02]  /*70c0*/  ULDC.64 UR4, c[0x0][0x208] ;  /* 0x0000820000047ab9 */ /* 0x000fe40000000a00 */
[----:B------:R0:W5:Y:S03]  /*70d0*/  LDG.E.LTC128B.U16 R17, desc[UR4][R20.64+0x60] ;  /* 0x0000600414117981 */ /* 0x000166000c1e1520 */
.L_x_122:
[----:B------:R-:W-:Y:S05]  /*70e0*/  BSYNC B1 ;  /* 0x0000000000017941 */ /* 0x000fea0003800000 */
.L_x_121:
[----:B-----5:R-:W-:Y:S01]  /*70f0*/  HADD2.F32 R23, -RZ, R17.H0_H0 ;  /* 0x20000011ff177230 */ /* 0x020fe20000004100 */
        /* <DEDUP_REMOVED lines=11> */
.L_x_124:
[----:B------:R-:W-:Y:S05]  /*71b0*/  BSYNC B1 ;  /* 0x0000000000017941 */ /* 0x000fea0003800000 */
.L_x_123:
        /* <DEDUP_REMOVED lines=11> */
.L_x_126:
[----:B------:R-:W-:Y:S05]  /*7270*/  BSYNC B1 ;  /* 0x0000000000017941 */ /* 0x000fea0003800000 */
.L_x_125:
        /* <DEDUP_REMOVED lines=11> */
.L_x_128:
[----:B------:R-:W-:Y:S05]  /*7330*/  BSYNC B1 ;  /* 0x0000000000017941 */ /* 0x000fea0003800000 */
.L_x_127:
        /* <DEDUP_REMOVED lines=12> */
.L_x_130:
[----:B------:R-:W-:Y:S05]  /*7400*/  BSYNC B1 ;  /* 0x0000000000017941 */ /* 0x000fea0003800000 */
.L_x_129:
        /* <DEDUP_REMOVED lines=12> */
.L_x_132:
[----:B------:R-:W-:Y:S05]  /*74d0*/  BSYNC B1 ;  /* 0x0000000000017941 */ /* 0x000fea0003800000 */
.L_x_131:
        /* <DEDUP_REMOVED lines=11> */
.L_x_134:
[----:B------:R-:W-:Y:S05]  /*7590*/  BSYNC B1 ;  /* 0x0000000000017941 */ /* 0x000fea0003800000 */
.L_x_133:
        /* <DEDUP_REMOVED lines=11> */
.L_x_136:
[----:B------:R-:W-:Y:S05]  /*7650*/  BSYNC B1 ;  /* 0x0000000000017941 */ /* 0x000fea0003800000 */
.L_x_135:
        /* <DEDUP_REMOVED lines=11> */
.L_x_138:
[----:B------:R-:W-:Y:S05]  /*7710*/  BSYNC B1 ;  /* 0x0000000000017941 */ /* 0x000fea0003800000 */
.L_x_137:
        /* <DEDUP_REMOVED lines=11> */
.L_x_140:
[----:B------:R-:W-:Y:S05]  /*77d0*/  BSYNC B1 ;  /* 0x0000000000017941 */ /* 0x000fea0003800000 */
.L_x_139:
        /* <DEDUP_REMOVED lines=11> */
.L_x_142:
[----:B------:R-:W-:Y:S05]  /*7890*/  BSYNC B1 ;  /* 0x0000000000017941 */ /* 0x000fea0003800000 */
.L_x_141:
        /* <DEDUP_REMOVED lines=11> */
.L_x_144:
[----:B------:R-:W-:Y:S05]  /*7950*/  BSYNC B1 ;  /* 0x0000000000017941 */ /* 0x000fea0003800000 */
.L_x_143:
        /* <DEDUP_REMOVED lines=11> */
.L_x_146:
[----:B------:R-:W-:Y:S05]  /*7a10*/  BSYNC B1 ;  /* 0x0000000000017941 */ /* 0x000fea0003800000 */
.L_x_145:
        /* <DEDUP_REMOVED lines=11> */
.L_x_148:
[----:B------:R-:W-:Y:S05]  /*7ad0*/  BSYNC B1 ;  /* 0x0000000000017941 */ /* 0x000fea0003800000 */
.L_x_147:
        /* <DEDUP_REMOVED lines=11> */
.L_x_150:
[----:B------:R-:W-:Y:S05]  /*7b90*/  BSYNC B1 ;  /* 0x0000000000017941 */ /* 0x000fea0003800000 */
.L_x_149:
        /* <DEDUP_REMOVED lines=11> */
.L_x_152:
[----:B------:R-:W-:Y:S05]  /*7c50*/  BSYNC B1 ;  /* 0x0000000000017941 */ /* 0x000fea0003800000 */
.L_x_151:
        /* <DEDUP_REMOVED lines=12> */
.L_x_154:
[----:B------:R-:W-:Y:S05]  /*7d20*/  BSYNC B1 ;  /* 0x0000000000017941 */ /* 0x000fea0003800000 */
.L_x_153:
        /* <DEDUP_REMOVED lines=12> */
.L_x_156:
[----:B------:R-:W-:Y:S05]  /*7df0*/  BSYNC B1 ;  /* 0x0000000000017941 */ /* 0x000fea0003800000 */
.L_x_155:
        /* <DEDUP_REMOVED lines=11> */
.L_x_158:
[----:B------:R-:W-:Y:S05]  /*7eb0*/  BSYNC B1 ;  /* 0x0000000000017941 */ /* 0x000fea0003800000 */
.L_x_157:
        /* <DEDUP_REMOVED lines=11> */
.L_x_160:
[----:B------:R-:W-:Y:S05]  /*7f70*/  BSYNC B1 ;  /* 0x0000000000017941 */ /* 0x000fea0003800000 */
.L_x_159:
        /* <DEDUP_REMOVED lines=12> */
.L_x_162:
[----:B------:R-:W-:Y:S05]  /*8040*/  BSYNC B1 ;  /* 0x0000000000017941 */ /* 0x000fea0003800000 */
.L_x_161:
        /* <DEDUP_REMOVED lines=12> */
.L_x_164:
[----:B------:R-:W-:Y:S05]  /*8110*/  BSYNC B1 ;  /* 0x0000000000017941 */ /* 0x000fea0003800000 */
.L_x_163:
        /* <DEDUP_REMOVED lines=11> */
.L_x_166:
[----:B------:R-:W-:Y:S05]  /*81d0*/  BSYNC B1 ;  /* 0x0000000000017941 */ /* 0x000fea0003800000 */
.L_x_165:
        /* <DEDUP_REMOVED lines=11> */
.L_x_168:
[----:B------:R-:W-:Y:S05]  /*8290*/  BSYNC B1 ;  /* 0x0000000000017941 */ /* 0x000fea0003800000 */
.L_x_167:
        /* <DEDUP_REMOVED lines=11> */
.L_x_170:
[----:B------:R-:W-:Y:S05]  /*8350*/  BSYNC B1 ;  /* 0x0000000000017941 */ /* 0x000fea0003800000 */
.L_x_169:
        /* <DEDUP_REMOVED lines=11> */
.L_x_172:
[----:B------:R-:W-:Y:S05]  /*8410*/  BSYNC B1 ;  /* 0x0000000000017941 */ /* 0x000fea0003800000 */
.L_x_171:
        /* <DEDUP_REMOVED lines=11> */
.L_x_174:
[----:B------:R-:W-:Y:S05]  /*84d0*/  BSYNC B1 ;  /* 0x0000000000017941 */ /* 0x000fea0003800000 */
.L_x_173:
        /* <DEDUP_REMOVED lines=11> */
.L_x_176:
[----:B------:R-:W-:Y:S05]  /*8590*/  BSYNC B1 ;  /* 0x0000000000017941 */ /* 0x000fea0003800000 */
.L_x_175:
        /* <DEDUP_REMOVED lines=11> */
.L_x_178:
[----:B------:R-:W-:Y:S05]  /*8650*/  BSYNC B1 ;  /* 0x0000000000017941 */ /* 0x000fea0003800000 */
.L_x_177:
        /* <DEDUP_REMOVED lines=11> */
.L_x_180:
[----:B------:R-:W-:Y:S05]  /*8710*/  BSYNC B1 ;  /* 0x0000000000017941 */ /* 0x000fea0003800000 */
.L_x_179:
        /* <DEDUP_REMOVED lines=11> */
.L_x_182:
[----:B------:R-:W-:Y:S05]  /*87d0*/  BSYNC B1 ;  /* 0x0000000000017941 */ /* 0x000fea0003800000 */
.L_x_181:
        /* <DEDUP_REMOVED lines=11> */
.L_x_184:
[----:B------:R-:W-:Y:S05]  /*8890*/  BSYNC B1 ;  /* 0x0000000000017941 */ /* 0x000fea0003800000 */
.L_x_183:
        /* <DEDUP_REMOVED lines=12> */
.L_x_186:
[----:B------:R-:W-:Y:S05]  /*8960*/  BSYNC B1 ;  /* 0x0000000000017941 */ /* 0x000fea0003800000 */
.L_x_185:
        /* <DEDUP_REMOVED lines=12> */
.L_x_188:
[----:B------:R-:W-:Y:S05]  /*8a30*/  BSYNC B1 ;  /* 0x0000000000017941 */ /* 0x000fea0003800000 */
.L_x_187:
        /* <DEDUP_REMOVED lines=11> */
.L_x_190:
[----:B------:R-:W-:Y:S05]  /*8af0*/  BSYNC B1 ;  /* 0x0000000000017941 */ /* 0x000fea0003800000 */
.L_x_189:
        /* <DEDUP_REMOVED lines=11> */
.L_x_192:
[----:B------:R-:W-:Y:S05]  /*8bb0*/  BSYNC B1 ;  /* 0x0000000000017941 */ /* 0x000fea0003800000 */
.L_x_191:
        /* <DEDUP_REMOVED lines=12> */
.L_x_194:
[----:B------:R-:W-:Y:S05]  /*8c80*/  BSYNC B1 ;  /* 0x0000000000017941 */ /* 0x000fea0003800000 */
.L_x_193:
        /* <DEDUP_REMOVED lines=12> */
.L_x_196:
[----:B------:R-:W-:Y:S05]  /*8d50*/  BSYNC B1 ;  /* 0x0000000000017941 */ /* 0x000fea0003800000 */
.L_x_195:
        /* <DEDUP_REMOVED lines=11> */
.L_x_198:
[----:B------:R-:W-:Y:S05]  /*8e10*/  BSYNC B1 ;  /* 0x0000000000017941 */ /* 0x000fea0003800000 */
.L_x_197:
        /* <DEDUP_REMOVED lines=11> */
.L_x_200:
[----:B------:R-:W-:Y:S05]  /*8ed0*/  BSYNC B1 ;  /* 0x0000000000017941 */ /* 0x000fea0003800000 */
.L_x_199:
        /* <DEDUP_REMOVED lines=11> */
.L_x_202:
[----:B------:R-:W-:Y:S05]  /*8f90*/  BSYNC B1 ;  /* 0x0000000000017941 */ /* 0x000fea0003800000 */
.L_x_201:
        /* <DEDUP_REMOVED lines=11> */
.L_x_204:
[----:B------:R-:W-:Y:S05]  /*9050*/  BSYNC B1 ;  /* 0x0000000000017941 */ /* 0x000fea0003800000 */
.L_x_203:
        /* <DEDUP_REMOVED lines=11> */
.L_x_206:
[----:B------:R-:W-:Y:S05]  /*9110*/  BSYNC B1 ;  /* 0x0000000000017941 */ /* 0x000fea0003800000 */
.L_x_205:
        /* <DEDUP_REMOVED lines=11> */
.L_x_208:
[----:B------:R-:W-:Y:S05]  /*91d0*/  BSYNC B1 ;  /* 0x0000000000017941 */ /* 0x000fea0003800000 */
.L_x_207:
        /* <DEDUP_REMOVED lines=11> */
.L_x_210:
[----:B------:R-:W-:Y:S05]  /*9290*/  BSYNC B1 ;  /* 0x0000000000017941 */ /* 0x000fea0003800000 */
.L_x_209:
        /* <DEDUP_REMOVED lines=11> */
.L_x_212:
[----:B------:R-:W-:Y:S05]  /*9350*/  BSYNC B1 ;  /* 0x0000000000017941 */ /* 0x000fea0003800000 */
.L_x_211:
        /* <DEDUP_REMOVED lines=11> */
.L_x_214:
[----:B------:R-:W-:Y:S05]  /*9410*/  BSYNC B1 ;  /* 0x0000000000017941 */ /* 0x000fea0003800000 */
.L_x_213:
        /* <DEDUP_REMOVED lines=11> */
.L_x_216:
[----:B------:R-:W-:Y:S05]  /*94d0*/  BSYNC B1 ;  /* 0x0000000000017941 */ /* 0x000fea0003800000 */
.L_x_215:
        /* <DEDUP_REMOVED lines=12> */
.L_x_218:
[----:B------:R-:W-:Y:S05]  /*95a0*/  BSYNC B1 ;  /* 0x0000000000017941 */ /* 0x000fea0003800000 */
.L_x_217:
        /* <DEDUP_REMOVED lines=12> */
.L_x_220:
[----:B------:R-:W-:Y:S05]  /*9670*/  BSYNC B1 ;  /* 0x0000000000017941 */ /* 0x000fea0003800000 */
.L_x_219:
        /* <DEDUP_REMOVED lines=11> */
.L_x_222:
[----:B------:R-:W-:Y:S05]  /*9730*/  BSYNC B1 ;  /* 0x0000000000017941 */ /* 0x000fea0003800000 */
.L_x_221:
        /* <DEDUP_REMOVED lines=11> */
.L_x_224:
[----:B------:R-:W-:Y:S05]  /*97f0*/  BSYNC B1 ;  /* 0x0000000000017941 */ /* 0x000fea0003800000 */
.L_x_223:
        /* <DEDUP_REMOVED lines=12> */
.L_x_226:
[----:B------:R-:W-:Y:S05]  /*98c0*/  BSYNC B1 ;  /* 0x0000000000017941 */ /* 0x000fea0003800000 */
.L_x_225:
        /* <DEDUP_REMOVED lines=12> */
.L_x_228:
[----:B------:R-:W-:Y:S05]  /*9990*/  BSYNC B1 ;  /* 0x0000000000017941 */ /* 0x000fea0003800000 */
.L_x_227:
        /* <DEDUP_REMOVED lines=11> */
.L_x_230:
[----:B------:R-:W-:Y:S05]  /*9a50*/  BSYNC B1 ;  /* 0x0000000000017941 */ /* 0x000fea0003800000 */
.L_x_229:
        /* <DEDUP_REMOVED lines=11> */
.L_x_232:
[----:B------:R-:W-:Y:S05]  /*9b10*/  BSYNC B1 ;  /* 0x0000000000017941 */ /* 0x000fea0003800000 */
.L_x_231:
        /* <DEDUP_REMOVED lines=11> */
.L_x_234:
[----:B------:R-:W-:Y:S05]  /*9bd0*/  BSYNC B1 ;  /* 0x0000000000017941 */ /* 0x000fea0003800000 */
.L_x_233:
        /* <DEDUP_REMOVED lines=11> */
.L_x_236:
[----:B------:R-:W-:Y:S05]  /*9c90*/  BSYNC B1 ;  /* 0x0000000000017941 */ /* 0x000fea0003800000 */
.L_x_235:
        /* <DEDUP_REMOVED lines=11> */
.L_x_238:
[----:B------:R-:W-:Y:S05]  /*9d50*/  BSYNC B1 ;  /* 0x0000000000017941 */ /* 0x000fea0003800000 */
.L_x_237:
        /* <DEDUP_REMOVED lines=11> */
.L_x_240:
[----:B------:R-:W-:Y:S05]  /*9e10*/  BSYNC B1 ;  /* 0x0000000000017941 */ /* 0x000fea0003800000 */
.L_x_239:
        /* <DEDUP_REMOVED lines=11> */
.L_x_242:
[----:B------:R-:W-:Y:S05]  /*9ed0*/  BSYNC B1 ;  /* 0x0000000000017941 */ /* 0x000fea0003800000 */
.L_x_241:
        /* <DEDUP_REMOVED lines=11> */
.L_x_244:
[----:B------:R-:W-:Y:S05]  /*9f90*/  BSYNC B1 ;  /* 0x0000000000017941 */ /* 0x000fea0003800000 */
.L_x_243:
        /* <DEDUP_REMOVED lines=11> */
.L_x_246:
[----:B------:R-:W-:Y:S05]  /*a050*/  BSYNC B1 ;  /* 0x0000000000017941 */ /* 0x000fea0003800000 */
.L_x_245:
        /* <DEDUP_REMOVED lines=11> */
.L_x_248:
[----:B------:R-:W-:Y:S05]  /*a110*/  BSYNC B1 ;  /* 0x0000000000017941 */ /* 0x000fea0003800000 */
.L_x_247:
        /* <DEDUP_REMOVED lines=12> */
.L_x_250:
[----:B------:R-:W-:Y:S05]  /*a1e0*/  BSYNC B1 ;  /* 0x0000000000017941 */ /* 0x000fea0003800000 */
.L_x_249:
        /* <DEDUP_REMOVED lines=12> */
.L_x_252:
[----:B------:R-:W-:Y:S05]  /*a2b0*/  BSYNC B1 ;  /* 0x0000000000017941 */ /* 0x000fea0003800000 */
.L_x_251:
        /* <DEDUP_REMOVED lines=11> */
.L_x_254:
[----:B------:R-:W-:Y:S05]  /*a370*/  BSYNC B1 ;  /* 0x0000000000017941 */ /* 0x000fea0003800000 */
.L_x_253:
        /* <DEDUP_REMOVED lines=11> */
.L_x_256:
[----:B------:R-:W-:Y:S05]  /*a430*/  BSYNC B1 ;  /* 0x0000000000017941 */ /* 0x000fea0003800000 */
.L_x_255:
        /* <DEDUP_REMOVED lines=12> */
.L_x_258:
[----:B------:R-:W-:Y:S05]  /*a500*/  BSYNC B1 ;  /* 0x0000000000017941 */ /* 0x000fea0003800000 */
.L_x_257:
        /* <DEDUP_REMOVED lines=12> */
.L_x_260:
[----:B------:R-:W-:Y:S05]  /*a5d0*/  BSYNC B1 ;  /* 0x0000000000017941 */ /* 0x000fea0003800000 */
.L_x_259:
        /* <DEDUP_REMOVED lines=11> */
.L_x_262:
[----:B------:R-:W-:Y:S05]  /*a690*/  BSYNC B1 ;  /* 0x0000000000017941 */ /* 0x000fea0003800000 */
.L_x_261:
        /* <DEDUP_REMOVED lines=11> */
.L_x_264:
[----:B------:R-:W-:Y:S05]  /*a750*/  BSYNC B1 ;  /* 0x0000000000017941 */ /* 0x000fea0003800000 */
.L_x_263:
        /* <DEDUP_REMOVED lines=11> */
.L_x_266:
[----:B------:R-:W-:Y:S05]  /*a810*/  BSYNC B1 ;  /* 0x0000000000017941 */ /* 0x000fea0003800000 */
.L_x_265:
        /* <DEDUP_REMOVED lines=11> */
.L_x_268:
[----:B------:R-:W-:Y:S05]  /*a8d0*/  BSYNC B1 ;  /* 0x0000000000017941 */ /* 0x000fea0003800000 */
.L_x_267:
        /* <DEDUP_REMOVED lines=11> */
.L_x_270:
[----:B------:R-:W-:Y:S05]  /*a990*/  BSYNC B1 ;  /* 0x0000000000017941 */ /* 0x000fea0003800000 */
.L_x_269:
        /* <DEDUP_REMOVED lines=11> */
.L_x_272:
[----:B------:R-:W-:Y:S05]  /*aa50*/  BSYNC B1 ;  /* 0x0000000000017941 */ /* 0x000fea0003800000 */
.L_x_271:
        /* <DEDUP_REMOVED lines=11> */
.L_x_274:
[----:B------:R-:W-:Y:S05]  /*ab10*/  BSYNC B1 ;  /* 0x0000000000017941 */ /* 0x000fea0003800000 */
.L_x_273:
        /* <DEDUP_REMOVED lines=11> */
.L_x_276:
[----:B------:R-:W-:Y:S05]  /*abd0*/  BSYNC B1 ;  /* 0x0000000000017941 */ /* 0x000fea0003800000 */
.L_x_275:
        /* <DEDUP_REMOVED lines=11> */
.L_x_278:
[----:B------:R-:W-:Y:S05]  /*ac90*/  BSYNC B1 ;  /* 0x0000000000017941 */ /* 0x000fea0003800000 */
.L_x_277:
        /* <DEDUP_REMOVED lines=11> */
.L_x_280:
[----:B------:R-:W-:Y:S05]  /*ad50*/  BSYNC B1 ;  /* 0x0000000000017941 */ /* 0x000fea0003800000 */
.L_x_279:
        /* <DEDUP_REMOVED lines=12> */
.L_x_282:
[----:B------:R-:W-:Y:S05]  /*ae20*/  BSYNC B1 ;  /* 0x0000000000017941 */ /* 0x000fea0003800000 */
.L_x_281:
        /* <DEDUP_REMOVED lines=12> */
.L_x_284:
[----:B------:R-:W-:Y:S05]  /*aef0*/  BSYNC B1 ;  /* 0x0000000000017941 */ /* 0x000fea0003800000 */
.L_x_283:
        /* <DEDUP_REMOVED lines=11> */
.L_x_286:
[----:B------:R-:W-:Y:S05]  /*afb0*/  BSYNC B1 ;  /* 0x0000000000017941 */ /* 0x000fea0003800000 */
.L_x_285:
        /* <DEDUP_REMOVED lines=11> */
.L_x_288:
[----:B------:R-:W-:Y:S05]  /*b070*/  BSYNC B1 ;  /* 0x0000000000017941 */ /* 0x000fea0003800000 */
.L_x_287:
        /* <DEDUP_REMOVED lines=12> */
.L_x_290:
[----:B------:R-:W-:Y:S05]  /*b140*/  BSYNC B1 ;  /* 0x0000000000017941 */ /* 0x000fea0003800000 */
.L_x_289:
        /* <DEDUP_REMOVED lines=12> */
.L_x_292:
[----:B------:R-:W-:Y:S05]  /*b210*/  BSYNC B1 ;  /* 0x0000000000017941 */ /* 0x000fea0003800000 */
.L_x_291:
        /* <DEDUP_REMOVED lines=11> */
.L_x_294:
[----:B------:R-:W-:Y:S05]  /*b2d0*/  BSYNC B1 ;  /* 0x0000000000017941 */ /* 0x000fea0003800000 */
.L_x_293:
        /* <DEDUP_REMOVED lines=11> */
.L_x_296:
[----:B------:R-:W-:Y:S05]  /*b390*/  BSYNC B1 ;  /* 0x0000000000017941 */ /* 0x000fea0003800000 */
.L_x_295:
        /* <DEDUP_REMOVED lines=11> */
.L_x_298:
[----:B------:R-:W-:Y:S05]  /*b450*/  BSYNC B1 ;  /* 0x0000000000017941 */ /* 0x000fea0003800000 */
.L_x_297:
        /* <DEDUP_REMOVED lines=11> */
.L_x_300:
[----:B------:R-:W-:Y:S05]  /*b510*/  BSYNC B1 ;  /* 0x0000000000017941 */ /* 0x000fea0003800000 */
.L_x_299:
        /* <DEDUP_REMOVED lines=11> */
.L_x_302:
[----:B------:R-:W-:Y:S05]  /*b5d0*/  BSYNC B1 ;  /* 0x0000000000017941 */ /* 0x000fea0003800000 */
.L_x_301:
        /* <DEDUP_REMOVED lines=11> */
.L_x_304:
[----:B------:R-:W-:Y:S05]  /*b690*/  BSYNC B1 ;  /* 0x0000000000017941 */ /* 0x000fea0003800000 */
.L_x_303:
        /* <DEDUP_REMOVED lines=11> */
.L_x_306:
[----:B------:R-:W-:Y:S05]  /*b750*/  BSYNC B1 ;  /* 0x0000000000017941 */ /* 0x000fea0003800000 */
.L_x_305:
        /* <DEDUP_REMOVED lines=11> */
.L_x_308:
[----:B------:R-:W-:Y:S05]  /*b810*/  BSYNC B1 ;  /* 0x0000000000017941 */ /* 0x000fea0003800000 */
.L_x_307:
        /* <DEDUP_REMOVED lines=11> */
.L_x_310:
[----:B------:R-:W-:Y:S05]  /*b8d0*/  BSYNC B1 ;  /* 0x0000000000017941 */ /* 0x000fea0003800000 */
.L_x_309:
        /* <DEDUP_REMOVED lines=11> */
.L_x_312:
[----:B------:R-:W-:Y:S05]  /*b990*/  BSYNC B1 ;  /* 0x0000000000017941 */ /* 0x000fea0003800000 */
.L_x_311:
        /* <DEDUP_REMOVED lines=12> */
.L_x_314:
[----:B------:R-:W-:Y:S05]  /*ba60*/  BSYNC B1 ;  /* 0x0000000000017941 */ /* 0x000fea0003800000 */
.L_x_313:
        /* <DEDUP_REMOVED lines=12> */
.L_x_316:
[----:B------:R-:W-:Y:S05]  /*bb30*/  BSYNC B1 ;  /* 0x0000000000017941 */ /* 0x000fea0003800000 */
.L_x_315:
        /* <DEDUP_REMOVED lines=11> */
.L_x_318:
[----:B------:R-:W-:Y:S05]  /*bbf0*/  BSYNC B1 ;  /* 0x0000000000017941 */ /* 0x000fea0003800000 */
.L_x_317:
        /* <DEDUP_REMOVED lines=11> */
.L_x_320:
[----:B------:R-:W-:Y:S05]  /*bcb0*/  BSYNC B1 ;  /* 0x0000000000017941 */ /* 0x000fea0003800000 */
.L_x_319:
        /* <DEDUP_REMOVED lines=12> */
.L_x_322:
[----:B------:R-:W-:Y:S05]  /*bd80*/  BSYNC B1 ;  /* 0x0000000000017941 */ /* 0x000fea0003800000 */
.L_x_321:
        /* <DEDUP_REMOVED lines=12> */
.L_x_324:
[----:B------:R-:W-:Y:S05]  /*be50*/  BSYNC B1 ;  /* 0x0000000000017941 */ /* 0x000fea0003800000 */
.L_x_323:
        /* <DEDUP_REMOVED lines=11> */
.L_x_326:
[----:B------:R-:W-:Y:S05]  /*bf10*/  BSYNC B1 ;  /* 0x0000000000017941 */ /* 0x000fea0003800000 */
.L_x_325:
        /* <DEDUP_REMOVED lines=11> */
.L_x_328:
[----:B------:R-:W-:Y:S05]  /*bfd0*/  BSYNC B1 ;  /* 0x0000000000017941 */ /* 0x000fea0003800000 */
.L_x_327:
        /* <DEDUP_REMOVED lines=11> */
.L_x_330:
[----:B------:R-:W-:Y:S05]  /*c090*/  BSYNC B1 ;  /* 0x0000000000017941 */ /* 0x000fea0003800000 */
.L_x_329:
        /* <DEDUP_REMOVED lines=11> */
.L_x_332:
[----:B------:R-:W-:Y:S05]  /*c150*/  BSYNC B1 ;  /* 0x0000000000017941 */ /* 0x000fea0003800000 */
.L_x_331:
        /* <DEDUP_REMOVED lines=11> */
.L_x_334:
[----:B------:R-:W-:Y:S05]  /*c210*/  BSYNC B1 ;  /* 0x0000000000017941 */ /* 0x000fea0003800000 */
.L_x_333:
        /* <DEDUP_REMOVED lines=11> */
.L_x_336:
[----:B------:R-:W-:Y:S05]  /*c2d0*/  BSYNC B1 ;  /* 0x0000000000017941 */ /* 0x000fea0003800000 */
.L_x_335:
        /* <DEDUP_REMOVED lines=11> */
.L_x_338:
[----:B------:R-:W-:Y:S05]  /*c390*/  BSYNC B1 ;  /* 0x0000000000017941 */ /* 0x000fea0003800000 */
.L_x_337:
        /* <DEDUP_REMOVED lines=11> */
.L_x_340:
[----:B------:R-:W-:Y:S05]  /*c450*/  BSYNC B1 ;  /* 0x0000000000017941 */ /* 0x000fea0003800000 */
.L_x_339:
        /* <DEDUP_REMOVED lines=11> */
.L_x_342:
[----:B------:R-:W-:Y:S05]  /*c510*/  BSYNC B1 ;  /* 0x0000000000017941 */ /* 0x000fea0003800000 */
.L_x_341:
        /* <DEDUP_REMOVED lines=11> */
.L_x_344:
[----:B------:R-:W-:Y:S05]  /*c5d0*/  BSYNC B1 ;  /* 0x0000000000017941 */ /* 0x000fea0003800000 */
.L_x_343:
        /* <DEDUP_REMOVED lines=12> */
.L_x_346:
[----:B------:R-:W-:Y:S05]  /*c6a0*/  BSYNC B1 ;  /* 0x0000000000017941 */ /* 0x000fea0003800000 */
.L_x_345:
        /* <DEDUP_REMOVED lines=12> */
.L_x_348:
[----:B------:R-:W-:Y:S05]  /*c770*/  BSYNC B1 ;  /* 0x0000000000017941 */ /* 0x000fea0003800000 */
.L_x_347:
        /* <DEDUP_REMOVED lines=11> */
.L_x_350:
[----:B------:R-:W-:Y:S05]  /*c830*/  BSYNC B1 ;  /* 0x0000000000017941 */ /* 0x000fea0003800000 */
.L_x_349:
        /* <DEDUP_REMOVED lines=11> */
.L_x_352:
[----:B------:R-:W-:Y:S05]  /*c8f0*/  BSYNC B1 ;  /* 0x0000000000017941 */ /* 0x000fea0003800000 */
.L_x_351:
        /* <DEDUP_REMOVED lines=12> */
.L_x_354:
[----:B------:R-:W-:Y:S05]  /*c9c0*/  BSYNC B1 ;  /* 0x0000000000017941 */ /* 0x000fea0003800000 */
.L_x_353:
        /* <DEDUP_REMOVED lines=12> */
.L_x_356:
[----:B------:R-:W-:Y:S05]  /*ca90*/  BSYNC B1 ;  /* 0x0000000000017941 */ /* 0x000fea0003800000 */
.L_x_355:
        /* <DEDUP_REMOVED lines=11> */
.L_x_358:
[----:B------:R-:W-:Y:S05]  /*cb50*/  BSYNC B1 ;  /* 0x0000000000017941 */ /* 0x000fea0003800000 */
.L_x_357:
        /* <DEDUP_REMOVED lines=11> */
.L_x_360:
[----:B------:R-:W-:Y:S05]  /*cc10*/  BSYNC B1 ;  /* 0x0000000000017941 */ /* 0x000fea0003800000 */
.L_x_359:
        /* <DEDUP_REMOVED lines=11> */
.L_x_362:
[----:B------:R-:W-:Y:S05]  /*ccd0*/  BSYNC B1 ;  /* 0x0000000000017941 */ /* 0x000fea0003800000 */
.L_x_361:
        /* <DEDUP_REMOVED lines=11> */
.L_x_364:
[----:B------:R-:W-:Y:S05]  /*cd90*/  BSYNC B1 ;  /* 0x0000000000017941 */ /* 0x000fea0003800000 */
.L_x_363:
        /* <DEDUP_REMOVED lines=11> */
.L_x_366:
[----:B------:R-:W-:Y:S05]  /*ce50*/  BSYNC B1 ;  /* 0x0000000000017941 */ /* 0x000fea0003800000 */
.L_x_365:
        /* <DEDUP_REMOVED lines=11> */
.L_x_368:
[----:B------:R-:W-:Y:S05]  /*cf10*/  BSYNC B1 ;  /* 0x0000000000017941 */ /* 0x000fea0003800000 */
.L_x_367:
        /* <DEDUP_REMOVED lines=11> */
.L_x_370:
[----:B------:R-:W-:Y:S05]  /*cfd0*/  BSYNC B1 ;  /* 0x0000000000017941 */ /* 0x000fea0003800000 */
.L_x_369:
        /* <DEDUP_REMOVED lines=11> */
.L_x_372:
[----:B------:R-:W-:Y:S05]  /*d090*/  BSYNC B1 ;  /* 0x0000000000017941 */ /* 0x000fea0003800000 */
.L_x_371:
        /* <DEDUP_REMOVED lines=11> */
.L_x_374:
[----:B------:R-:W-:Y:S05]  /*d150*/  BSYNC B1 ;  /* 0x0000000000017941 */ /* 0x000fea0003800000 */
.L_x_373:
        /* <DEDUP_REMOVED lines=11> */
.L_x_376:
[----:B------:R-:W-:Y:S05]  /*d210*/  BSYNC B1 ;  /* 0x0000000000017941 */ /* 0x000fea0003800000 */
.L_x_375:
        /* <DEDUP_REMOVED lines=12> */
.L_x_378:
[----:B------:R-:W-:Y:S05]  /*d2e0*/  BSYNC B1 ;  /* 0x0000000000017941 */ /* 0x000fea0003800000 */
.L_x_377:
        /* <DEDUP_REMOVED lines=12> */
.L_x_380:
[----:B------:R-:W-:Y:S05]  /*d3b0*/  BSYNC B1 ;  /* 0x0000000000017941 */ /* 0x000fea0003800000 */
.L_x_379:
        /* <DEDUP_REMOVED lines=11> */
.L_x_382:
[----:B------:R-:W-:Y:S05]  /*d470*/  BSYNC B1 ;  /* 0x0000000000017941 */ /* 0x000fea0003800000 */
.L_x_381:
        /* <DEDUP_REMOVED lines=11> */
.L_x_384:
[----:B------:R-:W-:Y:S05]  /*d530*/  BSYNC B1 ;  /* 0x0000000000017941 */ /* 0x000fea0003800000 */
.L_x_383:
        /* <DEDUP_REMOVED lines=12> */
.L_x_386:
[----:B------:R-:W-:Y:S05]  /*d600*/  BSYNC B1 ;  /* 0x0000000000017941 */ /* 0x000fea0003800000 */
.L_x_385:
        /* <DEDUP_REMOVED lines=12> */
.L_x_388:
[----:B------:R-:W-:Y:S05]  /*d6d0*/  BSYNC B1 ;  /* 0x0000000000017941 */ /* 0x000fea0003800000 */
.L_x_387:
        /* <DEDUP_REMOVED lines=11> */
.L_x_390:
[----:B------:R-:W-:Y:S05]  /*d790*/  BSYNC B1 ;  /* 0x0000000000017941 */ /* 0x000fea0003800000 */
.L_x_389:
        /* <DEDUP_REMOVED lines=11> */
.L_x_392:
[----:B------:R-:W-:Y:S05]  /*d850*/  BSYNC B1 ;  /* 0x0000000000017941 */ /* 0x000fea0003800000 */
.L_x_391:
        /* <DEDUP_REMOVED lines=11> */
.L_x_394:
[----:B------:R-:W-:Y:S05]  /*d910*/  BSYNC B1 ;  /* 0x0000000000017941 */ /* 0x000fea0003800000 */
.L_x_393:
        /* <DEDUP_REMOVED lines=11> */
.L_x_396:
[----:B------:R-:W-:Y:S05]  /*d9d0*/  BSYNC B1 ;  /* 0x0000000000017941 */ /* 0x000fea0003800000 */
.L_x_395:
        /* <DEDUP_REMOVED lines=11> */
.L_x_398:
[----:B------:R-:W-:Y:S05]  /*da90*/  BSYNC B1 ;  /* 0x0000000000017941 */ /* 0x000fea0003800000 */
.L_x_397:
        /* <DEDUP_REMOVED lines=11> */
.L_x_400:
[----:B------:R-:W-:Y:S05]  /*db50*/  BSYNC B1 ;  /* 0x0000000000017941 */ /* 0x000fea0003800000 */
.L_x_399:
        /* <DEDUP_REMOVED lines=11> */
.L_x_402:
[----:B------:R-:W-:Y:S05]  /*dc10*/  BSYNC B1 ;  /* 0x0000000000017941 */ /* 0x000fea0003800000 */
.L_x_401:
        /* <DEDUP_REMOVED lines=11> */
.L_x_404:
[----:B------:R-:W-:Y:S05]  /*dcd0*/  BSYNC B1 ;  /* 0x0000000000017941 */ /* 0x000fea0003800000 */
.L_x_403:
        /* <DEDUP_REMOVED lines=11> */
.L_x_406:
[----:B------:R-:W-:Y:S05]  /*dd90*/  BSYNC B1 ;  /* 0x0000000000017941 */ /* 0x000fea0003800000 */
.L_x_405:
        /* <DEDUP_REMOVED lines=11> */
.L_x_408:
[----:B------:R-:W-:Y:S05]  /*de50*/  BSYNC B1 ;  /* 0x0000000000017941 */ /* 0x000fea0003800000 */
.L_x_407:
        /* <DEDUP_REMOVED lines=12> */
.L_x_410:
[----:B------:R-:W-:Y:S05]  /*df20*/  BSYNC B1 ;  /* 0x0000000000017941 */ /* 0x000fea0003800000 */
.L_x_409:
        /* <DEDUP_REMOVED lines=12> */
.L_x_412:
[----:B------:R-:W-:Y:S05]  /*dff0*/  BSYNC B1 ;  /* 0x0000000000017941 */ /* 0x000fea0003800000 */
.L_x_411:
        /* <DEDUP_REMOVED lines=11> */
.L_x_414:
[----:B------:R-:W-:Y:S05]  /*e0b0*/  BSYNC B1 ;  /* 0x0000000000017941 */ /* 0x000fea0003800000 */
.L_x_413:
        /* <DEDUP_REMOVED lines=11> */
.L_x_416:
[----:B------:R-:W-:Y:S05]  /*e170*/  BSYNC B1 ;  /* 0x0000000000017941 */ /* 0x000fea0003800000 */
.L_x_415:
        /* <DEDUP_REMOVED lines=12> */
.L_x_418:
[----:B------:R-:W-:Y:S05]  /*e240*/  BSYNC B1 ;  /* 0x0000000000017941 */ /* 0x000fea0003800000 */
.L_x_417:
        /* <DEDUP_REMOVED lines=12> */
.L_x_420:
[----:B------:R-:W-:Y:S05]  /*e310*/  BSYNC B1 ;  /* 0x0000000000017941 */ /* 0x000fea0003800000 */
.L_x_419:
        /* <DEDUP_REMOVED lines=11> */
.L_x_422:
[----:B------:R-:W-:Y:S05]  /*e3d0*/  BSYNC B1 ;  /* 0x0000000000017941 */ /* 0x000fea0003800000 */
.L_x_421:
        /* <DEDUP_REMOVED lines=11> */
.L_x_424:
[----:B------:R-:W-:Y:S05]  /*e490*/  BSYNC B1 ;  /* 0x0000000000017941 */ /* 0x000fea0003800000 */
.L_x_423:
        /* <DEDUP_REMOVED lines=11> */
.L_x_426:
[----:B------:R-:W-:Y:S05]  /*e550*/  BSYNC B1 ;  /* 0x0000000000017941 */ /* 0x000fea0003800000 */
.L_x_425:
        /* <DEDUP_REMOVED lines=11> */
.L_x_428:
[----:B------:R-:W-:Y:S05]  /*e610*/  BSYNC B1 ;  /* 0x0000000000017941 */ /* 0x000fea0003800000 */
.L_x_427:
        /* <DEDUP_REMOVED lines=11> */
.L_x_430:
[----:B------:R-:W-:Y:S05]  /*e6d0*/  BSYNC B1 ;  /* 0x0000000000017941 */ /* 0x000fea0003800000 */
.L_x_429:
        /* <DEDUP_REMOVED lines=11> */
.L_x_432:
[----:B------:R-:W-:Y:S05]  /*e790*/  BSYNC B1 ;  /* 0x0000000000017941 */ /* 0x000fea0003800000 */
.L_x_431:
        /* <DEDUP_REMOVED lines=11> */
.L_x_434:
[----:B------:R-:W-:Y:S05]  /*e850*/  BSYNC B1 ;  /* 0x0000000000017941 */ /* 0x000fea0003800000 */
.L_x_433:
        /* <DEDUP_REMOVED lines=11> */
.L_x_436:
[----:B------:R-:W-:Y:S05]  /*e910*/  BSYNC B1 ;  /* 0x0000000000017941 */ /* 0x000fea0003800000 */
.L_x_435:
        /* <DEDUP_REMOVED lines=11> */
.L_x_438:
[----:B------:R-:W-:Y:S05]  /*e9d0*/  BSYNC B1 ;  /* 0x0000000000017941 */ /* 0x000fea0003800000 */
.L_x_437:
        /* <DEDUP_REMOVED lines=11> */
.L_x_440:
[----:B------:R-:W-:Y:S05]  /*ea90*/  BSYNC B1 ;  /* 0x0000000000017941 */ /* 0x000fea0003800000 */
.L_x_439:
        /* <DEDUP_REMOVED lines=12> */
.L_x_442:
[----:B------:R-:W-:Y:S05]  /*eb60*/  BSYNC B1 ;  /* 0x0000000000017941 */ /* 0x000fea0003800000 */
.L_x_441:
        /* <DEDUP_REMOVED lines=12> */
.L_x_444:
[----:B------:R-:W-:Y:S05]  /*ec30*/  BSYNC B1 ;  /* 0x0000000000017941 */ /* 0x000fea0003800000 */
.L_x_443:
        /* <DEDUP_REMOVED lines=11> */
.L_x_446:
[----:B------:R-:W-:Y:S05]  /*ecf0*/  BSYNC B1 ;  /* 0x0000000000017941 */ /* 0x000fea0003800000 */
.L_x_445:
        /* <DEDUP_REMOVED lines=11> */
.L_x_448:
[----:B------:R-:W-:Y:S05]  /*edb0*/  BSYNC B1 ;  /* 0x0000000000017941 */ /* 0x000fea0003800000 */
.L_x_447:
        /* <DEDUP_REMOVED lines=12> */
.L_x_450:
[----:B------:R-:W-:Y:S05]  /*ee80*/  BSYNC B1 ;  /* 0x0000000000017941 */ /* 0x000fea0003800000 */
.L_x_449:
        /* <DEDUP_REMOVED lines=12> */
.L_x_452:
[----:B------:R-:W-:Y:S05]  /*ef50*/  BSYNC B1 ;  /* 0x0000000000017941 */ /* 0x000fea0003800000 */
.L_x_451:
        /* <DEDUP_REMOVED lines=11> */
.L_x_454:
[----:B------:R-:W-:Y:S05]  /*f010*/  BSYNC B1 ;  /* 0x0000000000017941 */ /* 0x000fea0003800000 */
.L_x_453:
        /* <DEDUP_REMOVED lines=11> */
.L_x_456:
[----:B------:R-:W-:Y:S05]  /*f0d0*/  BSYNC B1 ;  /* 0x0000000000017941 */ /* 0x000fea0003800000 */
.L_x_455:
        /* <DEDUP_REMOVED lines=11> */
.L_x_458:
[----:B------:R-:W-:Y:S05]  /*f190*/  BSYNC B1 ;  /* 0x0000000000017941 */ /* 0x000fea0003800000 */
.L_x_457:
        /* <DEDUP_REMOVED lines=11> */
.L_x_460:
[----:B------:R-:W-:Y:S05]  /*f250*/  BSYNC B1 ;  /* 0x0000000000017941 */ /* 0x000fea0003800000 */
.L_x_459:
        /* <DEDUP_REMOVED lines=11> */
.L_x_462:
[----:B------:R-:W-:Y:S05]  /*f310*/  BSYNC B1 ;  /* 0x0000000000017941 */ /* 0x000fea0003800000 */
.L_x_461:
        /* <DEDUP_REMOVED lines=11> */
.L_x_464:
[----:B------:R-:W-:Y:S05]  /*f3d0*/  BSYNC B1 ;  /* 0x0000000000017941 */ /* 0x000fea0003800000 */
.L_x_463:
        /* <DEDUP_REMOVED lines=11> */
.L_x_466:
[----:B------:R-:W-:Y:S05]  /*f490*/  BSYNC B1 ;  /* 0x0000000000017941 */ /* 0x000fea0003800000 */
.L_x_465:
        /* <DEDUP_REMOVED lines=11> */
.L_x_468:
[----:B------:R-:W-:Y:S05]  /*f550*/  BSYNC B1 ;  /* 0x0000000000017941 */ /* 0x000fea0003800000 */
.L_x_467:
        /* <DEDUP_REMOVED lines=11> */
.L_x_470:
[----:B------:R-:W-:Y:S05]  /*f610*/  BSYNC B1 ;  /* 0x0000000000017941 */ /* 0x000fea0003800000 */
.L_x_469:
        /* <DEDUP_REMOVED lines=11> */
.L_x_472:
[----:B------:R-:W-:Y:S05]  /*f6d0*/  BSYNC B1 ;  /* 0x0000000000017941 */ /* 0x000fea0003800000 */
.L_x_471:
        /* <DEDUP_REMOVED lines=12> */
.L_x_474:
[----:B------:R-:W-:Y:S05]  /*f7a0*/  BSYNC B1 ;  /* 0x0000000000017941 */ /* 0x000fea0003800000 */
.L_x_473:
        /* <DEDUP_REMOVED lines=12> */
.L_x_476:
[----:B------:R-:W-:Y:S05]  /*f870*/  BSYNC B1 ;  /* 0x0000000000017941 */ /* 0x000fea0003800000 */
.L_x_475:
        /* <DEDUP_REMOVED lines=11> */
.L_x_478:
[----:B------:R-:W-:Y:S05]  /*f930*/  BSYNC B1 ;  /* 0x0000000000017941 */ /* 0x000fea0003800000 */
.L_x_477:
        /* <DEDUP_REMOVED lines=11> */
.L_x_480:
[----:B------:R-:W-:Y:S05]  /*f9f0*/  BSYNC B1 ;  /* 0x0000000000017941 */ /* 0x000fea0003800000 */
.L_x_479:
        /* <DEDUP_REMOVED lines=12> */
.L_x_482:
[----:B------:R-:W-:Y:S05]  /*fac0*/  BSYNC B1 ;  /* 0x0000000000017941 */ /* 0x000fea0003800000 */
.L_x_481:
        /* <DEDUP_REMOVED lines=12> */
.L_x_484:
[----:B------:R-:W-:Y:S05]  /*fb90*/  BSYNC B1 ;  /* 0x0000000000017941 */ /* 0x000fea0003800000 */
.L_x_483:
        /* <DEDUP_REMOVED lines=11> */
.L_x_486:
[----:B------:R-:W-:Y:S05]  /*fc50*/  BSYNC B1 ;  /* 0x0000000000017941 */ /* 0x000fea0003800000 */
.L_x_485:
        /* <DEDUP_REMOVED lines=11> */
.L_x_488:
[----:B------:R-:W-:Y:S05]  /*fd10*/  BSYNC B1 ;  /* 0x0000000000017941 */ /* 0x000fea0003800000 */
.L_x_487:
        /* <DEDUP_REMOVED lines=11> */
.L_x_490:
[----:B------:R-:W-:Y:S05]  /*fdd0*/  BSYNC B1 ;  /* 0x0000000000017941 */ /* 0x000fea0003800000 */
.L_x_489:
        /* <DEDUP_REMOVED lines=11> */
.L_x_492:
[----:B------:R-:W-:Y:S05]  /*fe90*/  BSYNC B1 ;  /* 0x0000000000017941 */ /* 0x000fea0003800000 */
.L_x_491:
        /* <DEDUP_REMOVED lines=11> */
.L_x_494:
[----:B------:R-:W-:Y:S05]  /*ff50*/  BSYNC B1 ;  /* 0x0000000000017941 */ /* 0x000fea0003800000 */
.L_x_493:
        /* <DEDUP_REMOVED lines=11> */
.L_x_496:
[----:B------:R-:W-:Y:S05]  /*10010*/  BSYNC B1 ;  /* 0x0000000000017941 */ /* 0x000fea0003800000 */
.L_x_495:
        /* <DEDUP_REMOVED lines=11> */
.L_x_498:
[----:B------:R-:W-:Y:S05]  /*100d0*/  BSYNC B1 ;  /* 0x0000000000017941 */ /* 0x000fea0003800000 */
.L_x_497:
        /* <DEDUP_REMOVED lines=11> */
.L_x_500:
[----:B------:R-:W-:Y:S05]  /*10190*/  BSYNC B1 ;  /* 0x0000000000017941 */ /* 0x000fea0003800000 */
.L_x_499:
        /* <DEDUP_REMOVED lines=11> */
.L_x_502:
[----:B------:R-:W-:Y:S05]  /*10250*/  BSYNC B1 ;  /* 0x0000000000017941 */ /* 0x000fea0003800000 */
.L_x_501:
        /* <DEDUP_REMOVED lines=11> */
.L_x_504:
[----:B------:R-:W-:Y:S05]  /*10310*/  BSYNC B1 ;  /* 0x0000000000017941 */ /* 0x000fea0003800000 */
.L_x_503:
[----:B------:R-:W-:Y:S05]  /*10320*/  @!P0 BRA `(.L_x_505) ;  /* 0x00000044000c8947 */ /* 0x000fea0003800000 */
[----:B-----5:R-:W-:Y:S01]  /*10330*/  HADD2.F32 R17, -RZ, R17.H0_H0 ;  /* 0x20000011ff117230 */ /* 0x020fe20000004100 */
[----:B------:R-:W-:-:S04]  /*10340*/  ULDC.64 UR4, c[0x0][0x208] ;  /* 0x0000820000047ab9 */ /* 0x000fc80000000a00 */
[----:B------:R-:W-:-:S04]  /*10350*/  FMUL R0, R17, R16 ;  /* 0x0000001011007220 */ /* 0x000fc80000400000 */
[----:B------:R-:W-:-:S05]  /*10360*/  FFMA R0, R31, R2, R0 ;  /* 0x000000021f007223 */ /* 0x000fca0000000000 */
[----:B------:R-:W-:-:S05]  /*10370*/  F2FP.F16.F32.PACK_AB R0, RZ, R0 ;  /* 0x00000000ff00723e */ /* 0x000fca00000000ff */
[----:B------:R0:W-:Y:S01]  /*10380*/  STG.E.U16 desc[UR4][R14.64+0x1d2], R0 ;  /* 0x0001d2000e007986 */ /* 0x0001e2000c101504 */
[----:B------:R-:W-:Y:S05]  /*10390*/  BRA `(.L_x_505) ;  /* 0x0000004000f07947 */ /* 0x000fea0003800000 */
.L_x_30:
[----:B------:R-:W2:Y:S01]  /*103a0*/  LDL.LU R9, [R1+0x84] ;  /* 0x0000840001097983 */ /* 0x000ea20000300800 */
[----:B------:R-:W-:-:S03]  /*103b0*/  ULDC.64 UR4, c[0x0][0x5c0] ;  /* 0x0001700000047ab9 */ /* 0x000fc60000000a00 */
[----:B------:R-:W3:Y:S04]  /*103c0*/  LDL.LU R15, [R1+0x88] ;  /* 0x00008800010f7983 */ /* 0x000ee80000300800 */
[----:B------:R-:W4:Y:S04]  /*103d0*/  LDL.LU R14, [R1+0x8c] ;  /* 0x00008c00010e7983 */ /* 0x000f280000300800 */
[----:B------:R-:W5:Y:S04]  /*103e0*/  LDL.LU R8, [R1+0x80] ;  /* 0x0000800001087983 */ /* 0x000f680000300800 */
[----:B------:R-:W5:Y:S04]  /*103f0*/  LDL.LU R13, [R1+0x90] ;  /* 0x00009000010d7983 */ /* 0x000f680000300800 */
[----:B------:R-:W5:Y:S04]  /*10400*/  LDL.LU R12, [R1+0x94] ;  /* 0x00009400010c7983 */ /* 0x000f680000300800 */
[----:B------:R-:W5:Y:S04]  /*10410*/  LDL.LU R21, [R1+0x98] ;  /* 0x0000980001157983 */ /* 0x000f680000300800 */
[----:B------:R-:W5:Y:S01]  /*10420*/  LDL.LU R20, [R1+0x9c] ;  /* 0x00009c0001147983 */ /* 0x000f620000300800 */
[----:B------:R-:W-:Y:S01]  /*10430*/  LEA R4, P2, R18, UR4, 0x1 ;  /* 0x0000000412047c11 */ /* 0x000fe2000f8408ff */
[----:B------:R-:W-:-:S03]  /*10440*/  ULDC.64 UR6, c[0x0][0x208] ;  /* 0x0000820000067ab9 */ /* 0x000fc60000000a00 */
[----:B------:R-:W-:Y:S02]  /*10450*/  LEA.HI.X R5, R18, UR5, R22, 0x1, P2 ;  /* 0x0000000512057c11 */ /* 0x000fe400090f0c16 */
[----:B------:R-:W5:Y:S01]  /*10460*/  LDL.LU R18, [R1+0x60] ;  /* 0x0000600001127983 */ /* 0x000f620000300800 */
[----:B------:R-:W-:-:S03]  /*10470*/  ISETP.GT.AND P2, PT, R3, 0x1, PT ;  /* 0x000000010300780c */ /* 0x000fc60003f44270 */
[----:B------:R-:W5:Y:S01]  /*10480*/  LDL.LU R22, [R1+0x64] ;  /* 0x0000640001167983 */ /* 0x000f620000300800 */
[----:B------:R-:W-:-:S03]  /*10490*/  ISETP.GT.AND P3, PT, R0, RZ, P2 ;  /* 0x000000ff0000720c */ /* 0x000fc60001764270 */
[----:B------:R-:W5:Y:S04]  /*104a0*/  LDL.LU R227, [R1+0x68] ;  /* 0x0000680001e37983 */ /* 0x000f680000300800 */
[----:B------:R-:W5:Y:S04]  /*104b0*/  LDL.LU R226, [R1+0x6c] ;  /* 0x00006c0001e27983 */ /* 0x000f680000300800 */
[----:B------:R-:W5:Y:S04]  /*104c0*/  LDL.LU R225, [R1+0x70] ;  /* 0x0000700001e17983 */ /* 0x000f680000300800 */
[----:B------:R-:W5:Y:S04]  /*104d0*/  LDL.LU R224, [R1+0x74] ;  /* 0x0000740001e07983 */ /* 0x000f680000300800 */
[----:B------:R-:W5:Y:S01]  /*104e0*/  LDL.LU R23, [R1+0x78] ;  /* 0x0000780001177983 */ /* 0x000f620000300800 */
[----:B------:R-:W-:-:S02]  /*104f0*/  IMAD.SHL.U32 R19, R6, 0x10, RZ ;  /* 0x0000001006137824 */ /* 0x000fc400078e00ff */
[-C--:B--2---:R-:W-:Y:S01]  /*10500*/  FMUL R9, R9, R2.reuse ;  /* 0x0000000209097220 */ /* 0x084fe20000400000 */
[----:B---3--:R-:W-:-:S04]  /*10510*/  FMUL R15, R15, R2 ;  /* 0x000000020f0f7220 */ /* 0x008fc80000400000 */
[----:B------:R-:W-:Y:S01]  /*10520*/  F2FP.F16.F32.PACK_AB R9, RZ, R9 ;  /* 0x00000009ff09723e */ /* 0x000fe200000000ff */
[----:B----4-:R-:W-:-:S03]  /*10530*/  FMUL R14, R14, R2 ;  /* 0x000000020e0e7220 */ /* 0x010fc60000400000 */
[----:B------:R-:W-:Y:S02]  /*10540*/  PRMT R10, R9, 0x7610, R10 ;  /* 0x00007610090a7816 */ /* 0x000fe4000000000a */
[----:B------:R-:W-:Y:S01]  /*10550*/  F2FP.F16.F32.PACK_AB R15, RZ, R15 ;  /* 0x0000000fff0f723e */ /* 0x000fe200000000ff */
[----:B-----5:R-:W-:Y:S01]  /*10560*/  FMUL R8, R8, R2 ;  /* 0x0000000208087220 */ /* 0x020fe20000400000 */
[----:B------:R-:W-:Y:S01]  /*10570*/  F2FP.F16.F32.PACK_AB R14, RZ, R14 ;  /* 0x0000000eff0e723e */ /* 0x000fe200000000ff */
[----:B------:R-:W-:-:S03]  /*10580*/  FMUL R13, R13, R2 ;  /* 0x000000020d0d7220 */ /* 0x000fc60000400000 */
[----:B------:R-:W-:Y:S01]  /*10590*/  F2FP.F16.F32.PACK_AB R8, RZ, R8 ;  /* 0x00000008ff08723e */ /* 0x000fe200000000ff */
[----:B------:R-:W-:-:S03]  /*105a0*/  FMUL R12, R12, R2 ;  /* 0x000000020c0c7220 */ /* 0x000fc60000400000 */
[----:B------:R-:W-:Y:S01]  /*105b0*/  PRMT R11, R8, 0x7610, R11 ;  /* 0x00007610080b7816 */ /* 0x000fe2000000000b */
[-C--:B------:R-:W-:Y:S01]  /*105c0*/  FMUL R9, R21, R2.reuse ;  /* 0x0000000215097220 */ /* 0x080fe20000400000 */
[----:B------:R0:W-:Y:S01]  /*105d0*/  @P3 STG.E.U16 desc[UR6][R4.64+0x2], R10 ;  /* 0x0000020a04003986 */ /* 0x0001e2000c101506 */
[----:B------:R-:W-:Y:S01]  /*105e0*/  F2FP.F16.F32.PACK_AB R13, RZ, R13 ;  /* 0x0000000dff0d723e */ /* 0x000fe200000000ff */
[----:B------:R-:W-:Y:S02]  /*105f0*/  FMUL R8, R20, R2 ;  /* 0x0000000214087220 */ /* 0x000fe40000400000 */
[----:B------:R-:W2:Y:S01]  /*10600*/  LDL.LU R21, [R1+0x7c] ;  /* 0x00007c0001157983 */ /* 0x000ea20000300800 */
[----:B------:R-:W-:Y:S02]  /*10610*/  SHF.L.U64.HI R20, R6, 0x4, R7 ;  /* 0x0000000406147819 */ /* 0x000fe40000010207 */
[----:B------:R-:W-:Y:S01]  /*10620*/  F2FP.F16.F32.PACK_AB R12, RZ, R12 ;  /* 0x0000000cff0c723e */ /* 0x000fe200000000ff */
[----:B------:R1:W-:Y:S01]  /*10630*/  @P1 STG.E.U16 desc[UR6][R4.64], R11 ;  /* 0x0000000b04001986 */ /* 0x0003e2000c101506 */
[----:B------:R-:W-:-:S02]  /*10640*/  ISETP.GT.AND P3, PT, R0, 0x8, P0 ;  /* 0x000000080000780c */ /* 0x000fc40000764270 */
[----:B0-----:R-:W-:-:S05]  /*10650*/  IADD3 R10, P1, R19, R4, RZ ;  /* 0x00000004130a7210 */ /* 0x001fca0007f3e0ff */
[----:B-1----:R-:W-:Y:S01]  /*10660*/  IMAD.X R11, R20, 0x1, R5, P1 ;  /* 0x00000001140b7824 */ /* 0x002fe200008e0605 */
[----:B------:R-:W-:-:S05]  /*10670*/  ISETP.GT.AND P1, PT, R0, 0x8, P2 ;  /* 0x000000080000780c */ /* 0x000fca0001724270 */
[----:B------:R-:W-:Y:S01]  /*10680*/  @P3 STG.E.U16 desc[UR6][R10.64], R15 ;  /* 0x0000000f0a003986 */ /* 0x000fe2000c101506 */
[----:B------:R-:W-:-:S07]  /*10690*/  ISETP.GT.AND P3, PT, R3, 0x8, PT ;  /* 0x000000080300780c */ /* 0x000fce0003f64270 */
[----:B------:R-:W-:Y:S01]  /*106a0*/  @P1 STG.E.U16 desc[UR6][R10.64+0x2], R14 ;  /* 0x0000020e0a001986 */ /* 0x000fe2000c101506 */
[----:B------:R-:W-:-:S13]  /*106b0*/  ISETP.GT.AND P1, PT, R0, RZ, P3 ;  /* 0x000000ff0000720c */ /* 0x000fda0001f24270 */
[----:B------:R-:W-:Y:S01]  /*106c0*/  @P1 STG.E.U16 desc[UR6][R4.64+0x10], R13 ;  /* 0x0000100d04001986 */ /* 0x000fe2000c101506 */
[----:B------:R-:W-:-:S04]  /*106d0*/  ISETP.GT.AND P1, PT, R3, 0x9, PT ;  /* 0x000000090300780c */ /* 0x000fc80003f24270 */
[C---:B------:R-:W-:Y:S02]  /*106e0*/  ISETP.GT.AND P4, PT, R0.reuse, RZ, P1 ;  /* 0x000000ff0000720c */ /* 0x040fe40000f84270 */
[----:B------:R-:W-:Y:S02]  /*106f0*/  ISETP.GT.AND P5, PT, R0, 0x8, P1 ;  /* 0x000000080000780c */ /* 0x000fe40000fa4270 */
[----:B------:R-:W-:-:S09]  /*10700*/  F2FP.F16.F32.PACK_AB R9, RZ, R9 ;  /* 0x00000009ff09723e */ /* 0x000fd200000000ff */
[----:B------:R0:W-:Y:S01]  /*10710*/  @P4 STG.E.U16 desc[UR6][R4.64+0x12], R12 ;  /* 0x0000120c04004986 */ /* 0x0001e2000c101506 */
[----:B------:R-:W-:Y:S02]  /*10720*/  ISETP.GT.AND P4, PT, R0, 0x8, P3 ;  /* 0x000000080000780c */ /* 0x000fe40001f84270 */
[----:B------:R-:W-:-:S05]  /*10730*/  F2FP.F16.F32.PACK_AB R8, RZ, R8 ;  /* 0x00000008ff08723e */ /* 0x000fca00000000ff */
[----:B------:R-:W-:Y:S06]  /*10740*/  @P5 STG.E.U16 desc[UR6][R10.64+0x12], R8 ;  /* 0x000012080a005986 */ /* 0x000fec000c101506 */
[----:B------:R1:W-:Y:S01]  /*10750*/  @P4 STG.E.U16 desc[UR6][R10.64+0x10], R9 ;  /* 0x000010090a004986 */ /* 0x0003e2000c101506 */
[----:B------:R-:W-:Y:S01]  /*10760*/  ISETP.GT.AND P4, PT, R0, 0x80, P0 ;  /* 0x000000800000780c */ /* 0x000fe20000784270 */
[----:B0-----:R-:W-:Y:S01]  /*10770*/  FMUL R12, R18, R2 ;  /* 0x00000002120c7220 */ /* 0x001fe20000400000 */
[----:B------:R-:W-:-:S04]  /*10780*/  IMAD R18, R7, 0xf0, RZ ;  /* 0x000000f007127824 */ /* 0x000fc800078e02ff */
[----:B------:R-:W-:Y:S01]  /*10790*/  F2FP.F16.F32.PACK_AB R12, RZ, R12 ;  /* 0x0000000cff0c723e */ /* 0x000fe200000000ff */
[----:B-1----:R-:W-:-:S04]  /*107a0*/  IMAD.WIDE.U32 R8, R6, 0xf0, R10 ;  /* 0x000000f006087825 */ /* 0x002fc800078e000a */
[----:B------:R-:W-:Y:S02]  /*107b0*/  IMAD.IADD R9, R18, 0x1, R9 ;  /* 0x0000000112097824 */ /* 0x000fe400078e0209 */
[----:B------:R-:W-:-:S03]  /*107c0*/  FMUL R7, R22, R2 ;  /* 0x0000000216077220 */ /* 0x000fc60000400000 */
[----:B------:R0:W-:Y:S01]  /*107d0*/  @P4 STG.E.U16 desc[UR6][R8.64], R12 ;  /* 0x0000000c08004986 */ /* 0x0001e2000c101506 */
[C---:B------:R-:W-:Y:S02]  /*107e0*/  ISETP.GT.AND P4, PT, R0.reuse, 0x80, P2 ;  /* 0x000000800000780c */ /* 0x040fe40001784270 */
[----:B------:R-:W-:Y:S02]  /*107f0*/  F2FP.F16.F32.PACK_AB R7, RZ, R7 ;  /* 0x00000007ff07723e */ /* 0x000fe400000000ff */
[----:B------:R-:W-:-:S09]  /*10800*/  ISETP.GT.AND P0, PT, R0, 0x88, P0 ;  /* 0x000000880000780c */ /* 0x000fd20000704270 */
[----:B------:R1:W-:Y:S01]  /*10810*/  @P4 STG.E.U16 desc[UR6][R8.64+0x2], R7 ;  /* 0x0000020708004986 */ /* 0x0003e2000c101506 */
[----:B0-----:R-:W-:Y:S01]  /*10820*/  IADD3 R12, P4, R19, R8, RZ ;  /* 0x00000008130c7210 */ /* 0x001fe20007f9e0ff */
[----:B-1----:R-:W-:-:S04]  /*10830*/  FMUL R7, R227, R2 ;  /* 0x00000002e3077220 */ /* 0x002fc80000400000 */
[----:B------:R-:W-:Y:S01]  /*10840*/  IMAD.X R13, R20, 0x1, R9, P4 ;  /* 0x00000001140d7824 */ /* 0x000fe200020e0609 */
[----:B------:R-:W-:-:S04]  /*10850*/  F2FP.F16.F32.PACK_AB R7, RZ, R7 ;  /* 0x00000007ff07723e */ /* 0x000fc800000000ff */
[----:B------:R-:W-:Y:S02]  /*10860*/  PRMT R17, R7, 0x7610, R17 ;  /* 0x0000761007117816 */ /* 0x000fe40000000011 */
[----:B------:R-:W-:-:S03]  /*10870*/  ISETP.GT.AND P2, PT, R0, 0x88, P2 ;  /* 0x000000880000780c */ /* 0x000fc60001744270 */
[----:B------:R-:W-:Y:S01]  /*10880*/  @P0 STG.E.U16 desc[UR6][R12.64], R17 ;  /* 0x000000110c000986 */ /* 0x000fe2000c101506 */
[----:B------:R-:W-:Y:S01]  /*10890*/  ISETP.GT.AND P0, PT, R0, 0x80, P3 ;  /* 0x000000800000780c */ /* 0x000fe20001f04270 */
[-C--:B------:R-:W-:Y:S01]  /*108a0*/  FMUL R14, R226, R2.reuse ;  /* 0x00000002e20e7220 */ /* 0x080fe20000400000 */
[----:B------:R-:W-:-:S04]  /*108b0*/  FMUL R15, R225, R2 ;  /* 0x00000002e10f7220 */ /* 0x000fc80000400000 */
[----:B------:R-:W-:Y:S02]  /*108c0*/  F2FP.F16.F32.PACK_AB R14, RZ, R14 ;  /* 0x0000000eff0e723e */ /* 0x000fe400000000ff */
[----:B------:R-:W-:-:S03]  /*108d0*/  F2FP.F16.F32.PACK_AB R7, RZ, R15 ;  /* 0x0000000fff07723e */ /* 0x000fc600000000ff */
[----:B------:R0:W-:Y:S04]  /*108e0*/  @P2 STG.E.U16 desc[UR6][R12.64+0x2], R14 ;  /* 0x0000020e0c002986 */ /* 0x0001e8000c101506 */
[----:B------:R1:W-:Y:S01]  /*108f0*/  @P0 STG.E.U16 desc[UR6][R8.64+0x10], R7 ;  /* 0x0000100708000986 */ /* 0x0003e2000c101506 */
[C---:B------:R-:W-:Y:S02]  /*10900*/  ISETP.GT.AND P0, PT, R0.reuse, 0x80, P1 ;  /* 0x000000800000780c */ /* 0x040fe40000f04270 */
[----:B------:R-:W-:Y:S01]  /*10910*/  ISETP.GT.AND P3, PT, R0, 0x88, P3 ;  /* 0x000000880000780c */ /* 0x000fe20001f64270 */
[----:B0-----:R-:W3:Y:S01]  /*10920*/  LDL.LU R14, [R1+0x50] ;  /* 0x00005000010e7983 */ /* 0x001ee20000300800 */
[----:B-1----:R-:W-:-:S05]  /*10930*/  FMUL R7, R224, R2 ;  /* 0x00000002e0077220 */ /* 0x002fca0000400000 */
[----:B------:R-:W-:-:S05]  /*10940*/  F2FP.F16.F32.PACK_AB R7, RZ, R7 ;  /* 0x00000007ff07723e */ /* 0x000fca00000000ff */
[----:B------:R0:W-:Y:S01]  /*10950*/  @P0 STG.E.U16 desc[UR6][R8.64+0x12], R7 ;  /* 0x0000120708000986 */ /* 0x0001e2000c101506 */
[----:B------:R-:W-:Y:S01]  /*10960*/  ISETP.GT.AND P1, PT, R0, 0x88, P1 ;  /* 0x000000880000780c */ /* 0x000fe20000f24270 */
[----:B0-----:R-:W-:Y:S01]  /*10970*/  FMUL R7, R23, R2 ;  /* 0x0000000217077220 */ /* 0x001fe20000400000 */
[----:B------:R-:W-:Y:S02]  /*10980*/  @P3 IMAD.MOV.U32 R8, RZ, RZ, R12 ;  /* 0x000000ffff083224 */ /* 0x000fe400078e000c */
[----:B------:R-:W-:Y:S02]  /*10990*/  @P3 IMAD.MOV.U32 R9, RZ, RZ, R13 ;  /* 0x000000ffff093224 */ /* 0x000fe400078e000d */
[----:B------:R-:W-:-:S05]  /*109a0*/  F2FP.F16.F32.PACK_AB R7, RZ, R7 ;  /* 0x00000007ff07723e */ /* 0x000fca00000000ff */
[----:B------:R0:W-:Y:S04]  /*109b0*/  @P3 STG.E.U16 desc[UR6][R8.64+0x10], R7 ;  /* 0x0000100708003986 */ /* 0x0001e8000c101506 */
[----:B0-----:R-:W4:Y:S04]  /*109c0*/  LDL.LU R8, [R1+0x40] ;  /* 0x0000400001087983 */ /* 0x001f280000300800 */
[----:B------:R-:W5:Y:S04]  /*109d0*/  LDL.LU R9, [R1+0x48] ;  /* 0x0000480001097983 */ /* 0x000f680000300800 */
[----:B------:R-:W3:Y:S04]  /*109e0*/  LDL.LU R22, [R1+0x54] ;  /* 0x0000540001167983 */ /* 0x000ee80000300800 */
[----:B------:R-:W3:Y:S01]  /*109f0*/  LDL.LU R23, [R1+0x58] ;  /* 0x0000580001177983 */ /* 0x000ee20000300800 */
[----:B--2---:R-:W-:-:S03]  /*10a00*/  FMUL R7, R21, R2 ;  /* 0x0000000215077220 */ /* 0x004fc60000400000 */
[----:B------:R-:W2:Y:S02]  /*10a10*/  LDL.LU R21, [R1+0x5c] ;  /* 0x00005c0001157983 */ /* 0x000ea40000300800 */
[----:B------:R-:W-:Y:S02]  /*10a20*/  F2FP.F16.F32.PACK_AB R7, RZ, R7 ;  /* 0x00000007ff07723e */ /* 0x000fe400000000ff */
[----:B------:R-:W2:Y:S04]  /*10a30*/  LDL.LU R17, [R1+0x20] ;  /* 0x0000200001117983 */ /* 0x000ea80000300800 */
[----:B------:R-:W2:Y:S04]  /*10a40*/  LDL.LU R15, [R1+0x24] ;  /* 0x00002400010f7983 */ /* 0x000ea80000300800 */
[----:B------:R-:W2:Y:S04]  /*10a50*/  LDL.LU R227, [R1+0x28] ;  /* 0x0000280001e37983 */ /* 0x000ea80000300800 */
[----:B------:R-:W2:Y:S04]  /*10a60*/  LDL.LU R226, [R1+0x2c] ;  /* 0x00002c0001e27983 */ /* 0x000ea80000300800 */
[----:B------:R-:W2:Y:S04]  /*10a70*/  LDL.LU R225, [R1+0x30] ;  /* 0x0000300001e17983 */ /* 0x000ea80000300800 */
[----:B------:R-:W2:Y:S04]  /*10a80*/  LDL.LU R224, [R1+0x34] ;  /* 0x0000340001e07983 */ /* 0x000ea80000300800 */
[----:B------:R0:W-:Y:S04]  /*10a90*/  @P1 STG.E.U16 desc[UR6][R12.64+0x12], R7 ;  /* 0x000012070c001986 */ /* 0x0001e8000c101506 */
[----:B0-----:R-:W3:Y:S04]  /*10aa0*/  LDL.LU R12, [R1+0x44] ;  /* 0x00004400010c7983 */ /* 0x001ee80000300800 */
[----:B------:R-:W2:Y:S01]  /*10ab0*/  LDL.LU R13, [R1+0x4c] ;  /* 0x00004c00010d7983 */ /* 0x000ea20000300800 */
[----:B------:R-:W-:-:S02]  /*10ac0*/  ISETP.GT.AND P3, PT, R3, 0x10, PT ;  /* 0x000000100300780c */ /* 0x000fc40003f64270 */
[----:B------:R-:W-:Y:S02]  /*10ad0*/  ISETP.GT.AND P2, PT, R3, 0x11, PT ;  /* 0x000000110300780c */ /* 0x000fe40003f44270 */
[C---:B------:R-:W-:Y:S02]  /*10ae0*/  ISETP.GT.AND P0, PT, R0.reuse, RZ, P3 ;  /* 0x000000ff0000720c */ /* 0x040fe40001f04270 */
[C---:B------:R-:W-:Y:S02]  /*10af0*/  ISETP.GT.AND P1, PT, R0.reuse, RZ, P2 ;  /* 0x000000ff0000720c */ /* 0x040fe40001724270 */
[----:B------:R-:W-:Y:S01]  /*10b00*/  ISETP.GT.AND P4, PT, R0, 0x8, P2 ;  /* 0x000000080000780c */ /* 0x000fe20001784270 */
[----:B----4-:R-:W-:-:S05]  /*10b10*/  FMUL R8, R8, R2 ;  /* 0x0000000208087220 */ /* 0x010fca0000400000 */
[----:B------:R-:W-:-:S05]  /*10b20*/  F2FP.F16.F32.PACK_AB R8, RZ, R8 ;  /* 0x00000008ff08723e */ /* 0x000fca00000000ff */
[----:B------:R2:W-:Y:S01]  /*10b30*/  @P0 STG.E.U16 desc[UR6][R4.64+0x20], R8 ;  /* 0x0000200804000986 */ /* 0x0005e2000c101506 */
[----:B------:R-:W-:Y:S01]  /*10b40*/  ISETP.GT.AND P0, PT, R3, 0x18, PT ;  /* 0x000000180300780c */ /* 0x000fe20003f04270 */
[----:B-----5:R-:W-:-:S03]  /*10b50*/  FMUL R9, R9, R2 ;  /* 0x0000000209097220 */ /* 0x020fc60000400000 */
[----:B------:R-:W-:Y:S02]  /*10b60*/  ISETP.GT.AND P5, PT, R0, RZ, P0 ;  /* 0x000000ff0000720c */ /* 0x000fe400007a4270 */
[----:B------:R-:W-:Y:S01]  /*10b70*/  F2FP.F16.F32.PACK_AB R9, RZ, R9 ;  /* 0x00000009ff09723e */ /* 0x000fe200000000ff */
[----:B---3--:R-:W-:-:S05]  /*10b80*/  FMUL R7, R12, R2 ;  /* 0x000000020c077220 */ /* 0x008fca0000400000 */
[----:B------:R-:W-:Y:S01]  /*10b90*/  F2FP.F16.F32.PACK_AB R7, RZ, R7 ;  /* 0x00000007ff07723e */ /* 0x000fe200000000ff */
[----:B--2---:R-:W-:-:S04]  /*10ba0*/  FMUL R8, R13, R2 ;  /* 0x000000020d087220 */ /* 0x004fc80000400000 */
[----:B------:R0:W-:Y:S01]  /*10bb0*/  @P1 STG.E.U16 desc[UR6][R4.64+0x22], R7 ;  /* 0x0000220704001986 */ /* 0x0001e2000c101506 */
[----:B------:R-:W-:Y:S02]  /*10bc0*/  ISETP.GT.AND P1, PT, R0, 0x8, P3 ;  /* 0x000000080000780c */ /* 0x000fe40001f24270 */
[----:B------:R-:W-:-:S05]  /*10bd0*/  F2FP.F16.F32.PACK_AB R8, RZ, R8 ;  /* 0x00000008ff08723e */ /* 0x000fca00000000ff */
[----:B------:R1:W-:Y:S01]  /*10be0*/  @P4 STG.E.U16 desc[UR6][R10.64+0x22], R8 ;  /* 0x000022080a004986 */ /* 0x0003e2000c101506 */
[----:B0-----:R-:W-:-:S05]  /*10bf0*/  FMUL R7, R14, R2 ;  /* 0x000000020e077220 */ /* 0x001fca0000400000 */
[----:B------:R-:W-:Y:S01]  /*10c00*/  F2FP.F16.F32.PACK_AB R7, RZ, R7 ;  /* 0x00000007ff07723e */ /* 0x000fe200000000ff */
[----:B-1----:R-:W-:Y:S01]  /*10c10*/  FMUL R8, R22, R2 ;  /* 0x0000000216087220 */ /* 0x002fe20000400000 */
[----:B------:R0:W-:Y:S04]  /*10c20*/  @P1 STG.E.U16 desc[UR6][R10.64+0x20], R9 ;  /* 0x000020090a001986 */ /* 0x0001e8000c101506 */
[----:B------:R1:W-:Y:S01]  /*10c30*/  @P5 STG.E.U16 desc[UR6][R4.64+0x30], R7 ;  /* 0x0000300704005986 */ /* 0x0003e2000c101506 */
[----:B------:R-:W-:-:S04]  /*10c40*/  F2FP.F16.F32.PACK_AB R8, RZ, R8 ;  /* 0x00000008ff08723e */ /* 0x000fc800000000ff */
[----:B0-----:R-:W-:Y:S01]  /*10c50*/  PRMT R9, R8, 0x7610, R9 ;  /* 0x0000761008097816 */ /* 0x001fe20000000009 */
[-C--:B-1----:R-:W-:Y:S02]  /*10c60*/  FMUL R7, R23, R2.reuse ;  /* 0x0000000217077220 */ /* 0x082fe40000400000 */
[----:B------:R-:W2:Y:S01]  /*10c70*/  LDL.LU R23, [R1+0x38] ;  /* 0x0000380001177983 */ /* 0x000ea20000300800 */
[----:B------:R-:W-:-:S03]  /*10c80*/  FMUL R8, R21, R2 ;  /* 0x0000000215087220 */ /* 0x000fc60000400000 */
[----:B------:R-:W3:Y:S01]  /*10c90*/  LDL.LU R21, [R1+0x3c] ;  /* 0x00003c0001157983 */ /* 0x000ee20000300800 */
[----:B------:R-:W-:Y:S02]  /*10ca0*/  ISETP.GT.AND P1, PT, R3, 0x19, PT ;  /* 0x000000190300780c */ /* 0x000fe40003f24270 */
[C---:B------:R-:W-:Y:S01]  /*10cb0*/  ISETP.GT.AND P4, PT, R0.reuse, 0x8, P0 ;  /* 0x000000080000780c */ /* 0x040fe20000784270 */
[----:B------:R-:W4:Y:S01]  /*10cc0*/  LDL.LU R22, [R1+0x4] ;  /* 0x0000040001167983 */ /* 0x000f220000300800 */
[----:B------:R-:W-:Y:S02]  /*10cd0*/  ISETP.GT.AND P5, PT, R0, RZ, P1 ;  /* 0x000000ff0000720c */ /* 0x000fe40000fa4270 */
[----:B------:R-:W-:Y:S02]  /*10ce0*/  F2FP.F16.F32.PACK_AB R7, RZ, R7 ;  /* 0x00000007ff07723e */ /* 0x000fe400000000ff */
[----:B------:R-:W-:-:S09]  /*10cf0*/  F2FP.F16.F32.PACK_AB R8, RZ, R8 ;  /* 0x00000008ff08723e */ /* 0x000fd200000000ff */
[----:B------:R0:W-:Y:S01]  /*10d00*/  @P5 STG.E.U16 desc[UR6][R4.64+0x32], R9 ;  /* 0x0000320904005986 */ /* 0x0001e2000c101506 */
[----:B------:R-:W-:-:S03]  /*10d10*/  ISETP.GT.AND P5, PT, R0, 0x8, P1 ;  /* 0x000000080000780c */ /* 0x000fc60000fa4270 */
[----:B------:R1:W-:Y:S01]  /*10d20*/  @P4 STG.E.U16 desc[UR6][R10.64+0x30], R7 ;  /* 0x000030070a004986 */ /* 0x0003e2000c101506 */
[----:B------:R-:W-:Y:S01]  /*10d30*/  ISETP.GT.AND P4, PT, R0, 0x80, P3 ;  /* 0x000000800000780c */ /* 0x000fe20001f84270 */
[----:B0-----:R-:W-:Y:S01]  /*10d40*/  FMUL R9, R17, R2 ;  /* 0x0000000211097220 */ /* 0x001fe20000400000 */
[----:B-1----:R-:W-:-:S04]  /*10d50*/  IMAD.WIDE.U32 R6, R6, 0xf0, R10 ;  /* 0x000000f006067825 */ /* 0x002fc800078e000a */
[----:B------:R-:W-:-:S03]  /*10d60*/  F2FP.F16.F32.PACK_AB R9, RZ, R9 ;  /* 0x00000009ff09723e */ /* 0x000fc600000000ff */
[----:B------:R0:W-:Y:S01]  /*10d70*/  @P5 STG.E.U16 desc[UR6][R10.64+0x32], R8 ;  /* 0x000032080a005986 */ /* 0x0001e2000c101506 */
[----:B------:R-:W-:Y:S02]  /*10d80*/  IMAD.IADD R7, R18, 0x1, R7 ;  /* 0x0000000112077824 */ /* 0x000fe400078e0207 */
[-C--:B------:R-:W-:Y:S01]  /*10d90*/  FMUL R13, R15, R2.reuse ;  /* 0x000000020f0d7220 */ /* 0x080fe20000400000 */
[----:B------:R-:W-:Y:S02]  /*10da0*/  FMUL R12, R227, R2 ;  /* 0x00000002e30c7220 */ /* 0x000fe40000400000 */
[----:B------:R1:W-:Y:S01]  /*10db0*/  @P4 STG.E.U16 desc[UR6][R6.64+0x20], R9 ;  /* 0x0000200906004986 */ /* 0x0003e2000c101506 */
[----:B0-----:R-:W-:Y:S01]  /*10dc0*/  IADD3 R8, P5, R19, R6, RZ ;  /* 0x0000000613087210 */ /* 0x001fe20007fbe0ff */
[----:B------:R-:W-:-:S04]  /*10dd0*/  FMUL R15, R226, R2 ;  /* 0x00000002e20f7220 */ /* 0x000fc80000400000 */
[----:B-1----:R-:W-:Y:S02]  /*10de0*/  IMAD.X R9, R20, 0x1, R7, P5 ;  /* 0x0000000114097824 */ /* 0x002fe400028e0607 */
[----:B------:R-:W5:Y:S04]  /*10df0*/  LDL.LU R20, [R1] ;  /* 0x0000000001147983 */ /* 0x000f680000300800 */
[----:B------:R-:W5:Y:S04]  /*10e00*/  LDL.LU R227, [R1+0x8] ;  /* 0x0000080001e37983 */ /* 0x000f680000300800 */
[----:B------:R-:W5:Y:S01]  /*10e10*/  LDL.LU R226, [R1+0xc] ;  /* 0x00000c0001e27983 */ /* 0x000f620000300800 */
[----:B------:R-:W-:Y:S01]  /*10e20*/  F2FP.F16.F32.PACK_AB R13, RZ, R13 ;  /* 0x0000000dff0d723e */ /* 0x000fe200000000ff */
[----:B------:R-:W-:-:S02]  /*10e30*/  FMUL R14, R225, R2 ;  /* 0x00000002e10e7220 */ /* 0x000fc40000400000 */
[----:B------:R-:W5:Y:S01]  /*10e40*/  LDL.LU R225, [R1+0x10] ;  /* 0x0000100001e17983 */ /* 0x000f620000300800 */
[----:B------:R-:W-:Y:S01]  /*10e50*/  PRMT R19, R13, 0x7610, R19 ;  /* 0x000076100d137816 */ /* 0x000fe20000000013 */
[----:B------:R-:W-:Y:S02]  /*10e60*/  FMUL R13, R224, R2 ;  /* 0x00000002e00d7220 */ /* 0x000fe40000400000 */
[----:B------:R-:W5:Y:S01]  /*10e70*/  LDL.LU R224, [R1+0x14] ;  /* 0x0000140001e07983 */ /* 0x000f620000300800 */
[----:B------:R-:W-:-:S04]  /*10e80*/  F2FP.F16.F32.PACK_AB R12, RZ, R12 ;  /* 0x0000000cff0c723e */ /* 0x000fc800000000ff */
[----:B------:R-:W-:Y:S01]  /*10e90*/  PRMT R18, R12, 0x7610, R18 ;  /* 0x000076100c127816 */ /* 0x000fe20000000012 */
[-C--:B--2---:R-:W-:Y:S02]  /*10ea0*/  FMUL R12, R23, R2.reuse ;  /* 0x00000002170c7220 */ /* 0x084fe40000400000 */
[----:B------:R-:W2:Y:S01]  /*10eb0*/  LDL.LU R23, [R1+0x18] ;  /* 0x0000180001177983 */ /* 0x000ea20000300800 */
[----:B---3--:R-:W-:-:S03]  /*10ec0*/  FMUL R17, R21, R2 ;  /* 0x0000000215117220 */ /* 0x008fc60000400000 */
[----:B------:R-:W3:Y:S01]  /*10ed0*/  LDL.LU R21, [R1+0x1c] ;  /* 0x00001c0001157983 */ /* 0x000ee20000300800 */
[C---:B------:R-:W-:Y:S02]  /*10ee0*/  ISETP.GT.AND P4, PT, R0.reuse, 0x80, P2 ;  /* 0x000000800000780c */ /* 0x040fe40001784270 */
[C---:B------:R-:W-:Y:S02]  /*10ef0*/  ISETP.GT.AND P3, PT, R0.reuse, 0x88, P3 ;  /* 0x000000880000780c */ /* 0x040fe40001f64270 */
[----:B------:R-:W-:-:S09]  /*10f00*/  ISETP.GT.AND P2, PT, R0, 0x88, P2 ;  /* 0x000000880000780c */ /* 0x000fd20001744270 */
[----:B------:R-:W-:Y:S04]  /*10f10*/  @P4 STG.E.U16 desc[UR6][R6.64+0x22], R19 ;  /* 0x0000221306004986 */ /* 0x000fe8000c101506 */
[----:B------:R-:W-:Y:S01]  /*10f20*/  @P3 STG.E.U16 desc[UR6][R8.64+0x20], R18 ;  /* 0x0000201208003986 */ /* 0x000fe2000c101506 */
[C---:B------:R-:W-:Y:S02]  /*10f30*/  ISETP.GT.AND P3, PT, R0.reuse, 0x80, P1 ;  /* 0x000000800000780c */ /* 0x040fe40000f64270 */
[C---:B------:R-:W-:Y:S02]  /*10f40*/  ISETP.GT.AND P4, PT, R0.reuse, 0x80, P0 ;  /* 0x000000800000780c */ /* 0x040fe40000784270 */
[C---:B------:R-:W-:Y:S02]  /*10f50*/  ISETP.GT.AND P0, PT, R0.reuse, 0x88, P0 ;  /* 0x000000880000780c */ /* 0x040fe40000704270 */
[----:B------:R-:W-:-:S02]  /*10f60*/  ISETP.GT.AND P1, PT, R0, 0x88, P1 ;  /* 0x000000880000780c */ /* 0x000fc40000f24270 */
[----:B------:R-:W-:Y:S02]  /*10f70*/  F2FP.F16.F32.PACK_AB R15, RZ, R15 ;  /* 0x0000000fff0f723e */ /* 0x000fe400000000ff */
[----:B------:R-:W-:Y:S02]  /*10f80*/  F2FP.F16.F32.PACK_AB R13, RZ, R13 ;  /* 0x0000000dff0d723e */ /* 0x000fe400000000ff */
[----:B------:R-:W-:Y:S01]  /*10f90*/  F2FP.F16.F32.PACK_AB R14, RZ, R14 ;  /* 0x0000000eff0e723e */ /* 0x000fe200000000ff */
[----:B------:R-:W-:Y:S01]  /*10fa0*/  @P2 STG.E.U16 desc[UR6][R8.64+0x22], R15 ;  /* 0x0000220f08002986 */ /* 0x000fe2000c101506 */
[----:B------:R-:W-:Y:S02]  /*10fb0*/  F2FP.F16.F32.PACK_AB R12, RZ, R12 ;  /* 0x0000000cff0c723e */ /* 0x000fe400000000ff */
[----:B------:R-:W-:Y:S01]  /*10fc0*/  F2FP.F16.F32.PACK_AB R17, RZ, R17 ;  /* 0x00000011ff11723e */ /* 0x000fe200000000ff */
[----:B------:R4:W-:Y:S01]  /*10fd0*/  @P3 STG.E.U16 desc[UR6][R6.64+0x32], R13 ;  /* 0x0000320d06003986 */ /* 0x0009e2000c101506 */
[----:B------:R-:W-:-:S02]  /*10fe0*/  ISETP.GT.AND P3, PT, R3, 0x20, PT ;  /* 0x000000200300780c */ /* 0x000fc40003f64270 */
[----:B------:R-:W-:Y:S01]  /*10ff0*/  ISETP.GT.AND P2, PT, R3, 0x21, PT ;  /* 0x000000210300780c */ /* 0x000fe20003f44270 */
[----:B------:R-:W-:Y:S03]  /*11000*/  @P4 STG.E.U16 desc[UR6][R6.64+0x30], R14 ;  /* 0x0000300e06004986 */ /* 0x000fe6000c101506 */
[C---:B------:R-:W-:Y:S01]  /*11010*/  ISETP.GT.AND P4, PT, R0.reuse, RZ, P2 ;  /* 0x000000ff0000720c */ /* 0x040fe20001784270 */
[----:B------:R5:W-:Y:S01]  /*11020*/  @P0 STG.E.U16 desc[UR6][R8.64+0x30], R12 ;  /* 0x0000300c08000986 */ /* 0x000be2000c101506 */
[----:B------:R-:W-:-:S03]  /*11030*/  ISETP.GT.AND P0, PT, R0, RZ, P3 ;  /* 0x000000ff0000720c */ /* 0x000fc60001f04270 */
[----:B------:R0:W-:Y:S01]  /*11040*/  @P1 STG.E.U16 desc[UR6][R8.64+0x32], R17 ;  /* 0x0000321108001986 */ /* 0x0001e2000c101506 */
[----:B------:R-:W-:Y:S01]  /*11050*/  ISETP.GT.AND P1, PT, R0, 0x8, P2 ;  /* 0x000000080000780c */ /* 0x000fe20001724270 */
[-C--:B----4-:R-:W-:Y:S01]  /*11060*/  FMUL R13, R22, R2.reuse ;  /* 0x00000002160d7220 */ /* 0x090fe20000400000 */
[----:B------:R-:W-:Y:S01]  /*11070*/  ISETP.GT.AND P5, PT, R0, 0x8, P3 ;  /* 0x000000080000780c */ /* 0x000fe20001fa4270 */
[----:B-----5:R-:W-:-:S03]  /*11080*/  FMUL R12, R20, R2 ;  /* 0x00000002140c7220 */ /* 0x020fc60000400000 */
[----:B------:R-:W-:Y:S01]  /*11090*/  F2FP.F16.F32.PACK_AB R13, RZ, R13 ;  /* 0x0000000dff0d723e */ /* 0x000fe200000000ff */
[-C--:B------:R-:W-:Y:S01]  /*110a0*/  FMUL R14, R227, R2.reuse ;  /* 0x00000002e30e7220 */ /* 0x080fe20000400000 */
[----:B------:R-:W-:Y:S01]  /*110b0*/  FMUL R15, R226, R2 ;  /* 0x00000002e20f7220 */ /* 0x000fe20000400000 */
[----:B------:R-:W-:-:S04]  /*110c0*/  F2FP.F16.F32.PACK_AB R12, RZ, R12 ;  /* 0x0000000cff0c723e */ /* 0x000fc800000000ff */
[----:B------:R-:W-:Y:S01]  /*110d0*/  F2FP.F16.F32.PACK_AB R15, RZ, R15 ;  /* 0x0000000fff0f723e */ /* 0x000fe200000000ff */
[----:B------:R2:W-:Y:S01]  /*110e0*/  @P0 STG.E.U16 desc[UR6][R4.64+0x40], R12 ;  /* 0x0000400c04000986 */ /* 0x0005e2000c101506 */
[----:B------:R-:W-:-:S03]  /*110f0*/  F2FP.F16.F32.PACK_AB R14, RZ, R14 ;  /* 0x0000000eff0e723e */ /* 0x000fc600000000ff */
[----:B------:R3:W-:Y:S01]  /*11100*/  @P4 STG.E.U16 desc[UR6][R4.64+0x42], R13 ;  /* 0x0000420d04004986 */ /* 0x0007e2000c101506 */
[----:B------:R-:W-:-:S03]  /*11110*/  ISETP.GT.AND P0, PT, R3, 0x28, PT ;  /* 0x000000280300780c */ /* 0x000fc60003f04270 */
[----:B------:R-:W-:Y:S01]  /*11120*/  @P1 STG.E.U16 desc[UR6][R10.64+0x42], R15 ;  /* 0x0000420f0a001986 */ /* 0x000fe2000c101506 */
[----:B------:R-:W-:-:S03]  /*11130*/  ISETP.GT.AND P1, PT, R3, 0x29, PT ;  /* 0x000000290300780c */ /* 0x000fc60003f24270 */
[----:B------:R1:W-:Y:S01]  /*11140*/  @P5 STG.E.U16 desc[UR6][R10.64+0x40], R14 ;  /* 0x0000400e0a005986 */ /* 0x0003e2000c101506 */
[C---:B------:R-:W-:Y:S02]  /*11150*/  ISETP.GT.AND P5, PT, R0.reuse, RZ, P0 ;  /* 0x000000ff0000720c */ /* 0x040fe400007a4270 */
[----:B------:R-:W-:Y:S01]  /*11160*/  ISETP.GT.AND P4, PT, R0, RZ, P1 ;  /* 0x000000ff0000720c */ /* 0x000fe20000f84270 */
[-C--:B0-----:R-:W-:Y:S01]  /*11170*/  FMUL R17, R225, R2.reuse ;  /* 0x00000002e1117220 */ /* 0x081fe20000400000 */
[----:B------:R-:W-:-:S04]  /*11180*/  FMUL R18, R224, R2 ;  /* 0x00000002e0127220 */ /* 0x000fc80000400000 */
[----:B------:R-:W-:Y:S02]  /*11190*/  F2FP.F16.F32.PACK_AB R17, RZ, R17 ;  /* 0x00000011ff11723e */ /* 0x000fe400000000ff */
[----:B------:R-:W-:-:S03]  /*111a0*/  F2FP.F16.F32.PACK_AB R18, RZ, R18 ;  /* 0x00000012ff12723e */ /* 0x000fc600000000ff */
[----:B------:R0:W-:Y:S01]  /*111b0*/  @P5 STG.E.U16 desc[UR6][R4.64+0x50], R17 ;  /* 0x0000501104005986 */ /* 0x0001e2000c101506 */
[----:B------:R-:W-:-:S03]  /*111c0*/  ISETP.GT.AND P5, PT, R0, 0x8, P0 ;  /* 0x000000080000780c */ /* 0x000fc600007a4270 */
[----:B------:R0:W-:Y:S01]  /*111d0*/  @P4 STG.E.U16 desc[UR6][R4.64+0x52], R18 ;  /* 0x0000521204004986 */ /* 0x0001e2000c101506 */
[----:B------:R-:W-:Y:S01]  /*111e0*/  ISETP.GT.AND P4, PT, R0, 0x8, P1 ;  /* 0x000000080000780c */ /* 0x000fe20000f84270 */
[-C--:B------:R-:W-:Y:S01]  /*111f0*/  FMUL R217, R217, R2.reuse ;  /* 0x00000002d9d97220 */ /* 0x080fe20000400000 */
[----:B------:R-:W-:-:S04]  /*11200*/  FMUL R218, R218, R2 ;  /* 0x00000002dada7220 */ /* 0x000fc80000400000 */
[----:B------:R-:W-:Y:S02]  /*11210*/  F2FP.F16.F32.PACK_AB R217, RZ, R217 ;  /* 0x000000d9ffd9723e */ /* 0x000fe400000000ff */
[----:B------:R-:W-:Y:S01]  /*11220*/  F2FP.F16.F32.PACK_AB R218, RZ, R218 ;  /* 0x000000daffda723e */ /* 0x000fe200000000ff */
[-C--:B------:R-:W-:Y:S01]  /*11230*/  FMUL R219, R219, R2.reuse ;  /* 0x00000002dbdb7220 */ /* 0x080fe20000400000 */
[-C--:B------:R-:W-:Y:S01]  /*11240*/  FMUL R221, R221, R2.reuse ;  /* 0x00000002dddd7220 */ /* 0x080fe20000400000 */
[-C--:B------:R-:W-:Y:S01]  /*11250*/  FMUL R220, R220, R2.reuse ;  /* 0x00000002dcdc7220 */ /* 0x080fe20000400000 */
[-C--:B------:R-:W-:Y:S01]  /*11260*/  FMUL R222, R222, R2.reuse ;  /* 0x00000002dede7220 */ /* 0x080fe20000400000 */
[----:B------:R-:W-:Y:S01]  /*11270*/  FMUL R223, R223, R2 ;  /* 0x00000002dfdf7220 */ /* 0x000fe20000400000 */
[----:B------:R-:W-:Y:S02]  /*11280*/  F2FP.F16.F32.PACK_AB R219, RZ, R219 ;  /* 0x000000dbffdb723e */ /* 0x000fe400000000ff */
[----:B------:R-:W-:-:S02]  /*11290*/  F2FP.F16.F32.PACK_AB R221, RZ, R221 ;  /* 0x000000ddffdd723e */ /* 0x000fc400000000ff */
[----:B------:R-:W-:Y:S02]  /*112a0*/  F2FP.F16.F32.PACK_AB R220, RZ, R220 ;  /* 0x000000dcffdc723e */ /* 0x000fe400000000ff */
[----:B------:R-:W-:Y:S02]  /*112b0*/  F2FP.F16.F32.PACK_AB R222, RZ, R222 ;  /* 0x000000deffde723e */ /* 0x000fe400000000ff */
[----:B------:R-:W-:Y:S01]  /*112c0*/  F2FP.F16.F32.PACK_AB R223, RZ, R223 ;  /* 0x000000dfffdf723e */ /* 0x000fe200000000ff */
[-C--:B------:R-:W-:Y:S01]  /*112d0*/  FMUL R208, R208, R2.reuse ;  /* 0x00000002d0d07220 */ /* 0x080fe20000400000 */
[-C--:B------:R-:W-:Y:S01]  /*112e0*/  FMUL R209, R209, R2.reuse ;  /* 0x00000002d1d17220 */ /* 0x080fe20000400000 */
[-C--:B------:R-:W-:Y:S01]  /*112f0*/  FMUL R211, R211, R2.reuse ;  /* 0x00000002d3d37220 */ /* 0x080fe20000400000 */
[----:B------:R-:W-:Y:S02]  /*11300*/  FMUL R210, R210, R2 ;  /* 0x00000002d2d27220 */ /* 0x000fe40000400000 */
[----:B------:R-:W-:-:S02]  /*11310*/  F2FP.F16.F32.PACK_AB R208, RZ, R208 ;  /* 0x000000d0ffd0723e */ /* 0x000fc400000000ff */
[----:B------:R-:W-:Y:S02]  /*11320*/  F2FP.F16.F32.PACK_AB R209, RZ, R209 ;  /* 0x000000d1ffd1723e */ /* 0x000fe400000000ff */
[----:B------:R-:W-:Y:S02]  /*11330*/  F2FP.F16.F32.PACK_AB R211, RZ, R211 ;  /* 0x000000d3ffd3723e */ /* 0x000fe400000000ff */
[----:B------:R-:W-:Y:S01]  /*11340*/  F2FP.F16.F32.PACK_AB R210, RZ, R210 ;  /* 0x000000d2ffd2723e */ /* 0x000fe200000000ff */
[-C--:B------:R-:W-:Y:S01]  /*11350*/  FMUL R212, R212, R2.reuse ;  /* 0x00000002d4d47220 */ /* 0x080fe20000400000 */
[----:B------:R-:W-:-:S04]  /*11360*/  FMUL R213, R213, R2 ;  /* 0x00000002d5d57220 */ /* 0x000fc80000400000 */
[----:B------:R-:W-:Y:S02]  /*11370*/  F2FP.F16.F32.PACK_AB R212, RZ, R212 ;  /* 0x000000d4ffd4723e */ /* 0x000fe400000000ff */
[----:B------:R-:W-:Y:S01]  /*11380*/  F2FP.F16.F32.PACK_AB R213, RZ, R213 ;  /* 0x000000d5ffd5723e */ /* 0x000fe200000000ff */
[-C--:B------:R-:W-:Y:S01]  /*11390*/  FMUL R214, R214, R2.reuse ;  /* 0x00000002d6d67220 */ /* 0x080fe20000400000 */
[----:B------:R-:W-:-:S04]  /*113a0*/  FMUL R215, R215, R2 ;  /* 0x00000002d7d77220 */ /* 0x000fc80000400000 */
[----:B------:R-:W-:Y:S02]  /*113b0*/  F2FP.F16.F32.PACK_AB R214, RZ, R214 ;  /* 0x000000d6ffd6723e */ /* 0x000fe400000000ff */
[----:B------:R-:W-:Y:S01]  /*113c0*/  F2FP.F16.F32.PACK_AB R215, RZ, R215 ;  /* 0x000000d7ffd7723e */ /* 0x000fe200000000ff */
[-C--:B------:R-:W-:Y:S01]  /*113d0*/  FMUL R200, R200, R2.reuse ;  /* 0x00000002c8c87220 */ /* 0x080fe20000400000 */
[-C--:B------:R-:W-:Y:S01]  /*113e0*/  FMUL R201, R201, R2.reuse ;  /* 0x00000002c9c97220 */ /* 0x080fe20000400000 */
[----:B------:R-:W-:-:S03]  /*113f0*/  FMUL R202, R202, R2 ;  /* 0x00000002caca7220 */ /* 0x000fc60000400000 */
[----:B------:R-:W-:Y:S02]  /*11400*/  F2FP.F16.F32.PACK_AB R200, RZ, R200 ;  /* 0x000000c8ffc8723e */ /* 0x000fe400000000ff */
[----:B------:R-:W-:Y:S02]  /*11410*/  F2FP.F16.F32.PACK_AB R201, RZ, R201 ;  /* 0x000000c9ffc9723e */ /* 0x000fe400000000ff */
[----:B------:R-:W-:Y:S01]  /*11420*/  F2FP.F16.F32.PACK_AB R202, RZ, R202 ;  /* 0x000000caffca723e */ /* 0x000fe200000000ff */
[-C--:B------:R-:W-:Y:S01]  /*11430*/  FMUL R203, R203, R2.reuse ;  /* 0x00000002cbcb7220 */ /* 0x080fe20000400000 */
[-C--:B------:R-:W-:Y:S01]  /*11440*/  FMUL R205, R205, R2.reuse ;  /* 0x00000002cdcd7220 */ /* 0x080fe20000400000 */
[-C--:B------:R-:W-:Y:S01]  /*11450*/  FMUL R204, R204, R2.reuse ;  /* 0x00000002cccc7220 */ /* 0x080fe20000400000 */
[-C--:B------:R-:W-:Y:S01]  /*11460*/  FMUL R206, R206, R2.reuse ;  /* 0x00000002cece7220 */ /* 0x080fe20000400000 */
[----:B------:R-:W-:Y:S01]  /*11470*/  FMUL R207, R207, R2 ;  /* 0x00000002cfcf7220 */ /* 0x000fe20000400000 */
[----:B------:R-:W-:-:S02]  /*11480*/  F2FP.F16.F32.PACK_AB R203, RZ, R203 ;  /* 0x000000cbffcb723e */ /* 0x000fc400000000ff */
[----:B------:R-:W-:Y:S02]  /*11490*/  F2FP.F16.F32.PACK_AB R205, RZ, R205 ;  /* 0x000000cdffcd723e */ /* 0x000fe400000000ff */
[----:B------:R-:W-:Y:S02]  /*114a0*/  F2FP.F16.F32.PACK_AB R204, RZ, R204 ;  /* 0x000000ccffcc723e */ /* 0x000fe400000000ff */
[----:B------:R-:W-:Y:S01]  /*114b0*/  F2FP.F16.F32.PACK_AB R206, RZ, R206 ;  /* 0x000000ceffce723e */ /* 0x000fe200000000ff */
[-C--:B--2---:R-:W-:Y:S01]  /*114c0*/  FMUL R12, R23, R2.reuse ;  /* 0x00000002170c7220 */ /* 0x084fe20000400000 */
[----:B---3--:R-:W-:-:S04]  /*114d0*/  FMUL R13, R21, R2 ;  /* 0x00000002150d7220 */ /* 0x008fc80000400000 */
[----:B------:R-:W-:Y:S02]  /*114e0*/  F2FP.F16.F32.PACK_AB R12, RZ, R12 ;  /* 0x0000000cff0c723e */ /* 0x000fe400000000ff */
[----:B------:R-:W-:Y:S02]  /*114f0*/  F2FP.F16.F32.PACK_AB R13, RZ, R13 ;  /* 0x0000000dff0d723e */ /* 0x000fe400000000ff */
[----:B-1----:R-:W-:-:S03]  /*11500*/  PRMT R14, R12, 0x7610, R14 ;  /* 0x000076100c0e7816 */ /* 0x002fc6000000000e */
[----:B------:R0:W-:Y:S01]  /*11510*/  @P4 STG.E.U16 desc[UR6][R10.64+0x52], R13 ;  /* 0x0000520d0a004986 */ /* 0x0001e2000c101506 */
[----:B------:R-:W-:-:S03]  /*11520*/  ISETP.GT.AND P4, PT, R0, 0x80, P2 ;  /* 0x000000800000780c */ /* 0x000fc60001784270 */
[----:B------:R0:W-:Y:S01]  /*11530*/  @P5 STG.E.U16 desc[UR6][R10.64+0x50], R14 ;  /* 0x0000500e0a005986 */ /* 0x0001e2000c101506 */
[C---:B------:R-:W-:Y:S02]  /*11540*/  ISETP.GT.AND P5, PT, R0.reuse, 0x80, P3 ;  /* 0x000000800000780c */ /* 0x040fe40001fa4270 */
[----:B------:R-:W-:Y:S01]  /*11550*/  ISETP.GT.AND P3, PT, R0, 0x88, P3 ;  /* 0x000000880000780c */ /* 0x000fe20001f64270 */
[----:B------:R-:W-:-:S05]  /*11560*/  FMUL R12, R216, R2 ;  /* 0x00000002d80c7220 */ /* 0x000fca0000400000 */
[----:B------:R-:W-:Y:S01]  /*11570*/  F2FP.F16.F32.PACK_AB R12, RZ, R12 ;  /* 0x0000000cff0c723e */ /* 0x000fe200000000ff */
[----:B------:R0:W-:Y:S01]  /*11580*/  @P4 STG.E.U16 desc[UR6][R6.64+0x42], R217 ;  /* 0x000042d906004986 */ /* 0x0001e2000c101506 */
[----:B------:R-:W-:-:S03]  /*11590*/  ISETP.GT.AND P2, PT, R0, 0x88, P2 ;  /* 0x000000880000780c */ /* 0x000fc60001744270 */
[----:B------:R0:W-:Y:S04]  /*115a0*/  @P5 STG.E.U16 desc[UR6][R6.64+0x40], R12 ;  /* 0x0000400c06005986 */ /* 0x0001e8000c101506 */
[----:B------:R0:W-:Y:S01]  /*115b0*/  @P3 STG.E.U16 desc[UR6][R8.64+0x40], R218 ;  /* 0x000040da08003986 */ /* 0x0001e2000c101506 */
[C---:B------:R-:W-:Y:S02]  /*115c0*/  ISETP.GT.AND P3, PT, R0.reuse, 0x80, P1 ;  /* 0x000000800000780c */ /* 0x040fe40000f64270 */
[C---:B------:R-:W-:Y:S02]  /*115d0*/  ISETP.GT.AND P4, PT, R0.reuse, 0x80, P0 ;  /* 0x000000800000780c */ /* 0x040fe40000784270 */
[C---:B------:R-:W-:Y:S02]  /*115e0*/  ISETP.GT.AND P0, PT, R0.reuse, 0x88, P0 ;  /* 0x000000880000780c */ /* 0x040fe40000704270 */
[----:B------:R-:W-:Y:S01]  /*115f0*/  ISETP.GT.AND P1, PT, R0, 0x88, P1 ;  /* 0x000000880000780c */ /* 0x000fe20000f24270 */
[----:B------:R0:W-:Y:S01]  /*11600*/  @P2 STG.E.U16 desc[UR6][R8.64+0x42], R219 ;  /* 0x000042db08002986 */ /* 0x0001e2000c101506 */
[----:B------:R-:W-:-:S05]  /*11610*/  ISETP.GT.AND P2, PT, R3, 0x31, PT ;  /* 0x000000310300780c */ /* 0x000fca0003f44270 */
[----:B------:R0:W-:Y:S01]  /*11620*/  @P3 STG.E.U16 desc[UR6][R6.64+0x52], R221 ;  /* 0x000052dd06003986 */ /* 0x0001e2000c101506 */
[----:B------:R-:W-:-:S03]  /*11630*/  ISETP.GT.AND P3, PT, R3, 0x30, PT ;  /* 0x000000300300780c */ /* 0x000fc60003f64270 */
[----:B------:R0:W-:Y:S01]  /*11640*/  @P4 STG.E.U16 desc[UR6][R6.64+0x50], R220 ;  /* 0x000050dc06004986 */ /* 0x0001e2000c101506 */
[----:B------:R-:W-:-:S03]  /*11650*/  ISETP.GT.AND P4, PT, R0, RZ, P2 ;  /* 0x000000ff0000720c */ /* 0x000fc60001784270 */
[----:B------:R0:W-:Y:S01]  /*11660*/  @P0 STG.E.U16 desc[UR6][R8.64+0x50], R222 ;  /* 0x000050de08000986 */ /* 0x0001e2000c101506 */
[----:B------:R-:W-:-:S03]  /*11670*/  ISETP.GT.AND P0, PT, R0, RZ, P3 ;  /* 0x000000ff0000720c */ /* 0x000fc60001f04270 */
[----:B------:R0:W-:Y:S01]  /*11680*/  @P1 STG.E.U16 desc[UR6][R8.64+0x52], R223 ;  /* 0x000052df08001986 */ /* 0x0001e2000c101506 */
[C---:B------:R-:W-:Y:S02]  /*11690*/  ISETP.GT.AND P1, PT, R0.reuse, 0x8, P2 ;  /* 0x000000080000780c */ /* 0x040fe40001724270 */
[----:B------:R-:W-:-:S03]  /*116a0*/  ISETP.GT.AND P5, PT, R0, 0x8, P3 ;  /* 0x000000080000780c */ /* 0x000fc60001fa4270 */
[----:B------:R0:W-:Y:S04]  /*116b0*/  @P4 STG.E.U16 desc[UR6][R4.64+0x62], R209 ;  /* 0x000062d104004986 */ /* 0x0001e8000c101506 */
[----:B------:R0:W-:Y:S01]  /*116c0*/  @P0 STG.E.U16 desc[UR6][R4.64+0x60], R208 ;  /* 0x000060d004000986 */ /* 0x0001e2000c101506 */
[----:B------:R-:W-:-:S03]  /*116d0*/  ISETP.GT.AND P0, PT, R3, 0x38, PT ;  /* 0x000000380300780c */ /* 0x000fc60003f04270 */
[----:B------:R0:W-:Y:S01]  /*116e0*/  @P1 STG.E.U16 desc[UR6][R10.64+0x62], R211 ;  /* 0x000062d30a001986 */ /* 0x0001e2000c101506 */
[----:B------:R-:W-:-:S03]  /*116f0*/  ISETP.GT.AND P1, PT, R3, 0x39, PT ;  /* 0x000000390300780c */ /* 0x000fc60003f24270 */
[----:B------:R0:W-:Y:S01]  /*11700*/  @P5 STG.E.U16 desc[UR6][R10.64+0x60], R210 ;  /* 0x000060d20a005986 */ /* 0x0001e2000c101506 */
[C---:B------:R-:W-:Y:S02]  /*11710*/  ISETP.GT.AND P5, PT, R0.reuse, RZ, P0 ;  /* 0x000000ff0000720c */ /* 0x040fe400007a4270 */
[----:B------:R-:W-:-:S11]  /*11720*/  ISETP.GT.AND P4, PT, R0, RZ, P1 ;  /* 0x000000ff0000720c */ /* 0x000fd60000f84270 */
[----:B------:R0:W-:Y:S01]  /*11730*/  @P5 STG.E.U16 desc[UR6][R4.64+0x70], R212 ;  /* 0x000070d404005986 */ /* 0x0001e2000c101506 */
[----:B------:R-:W-:-:S03]  /*11740*/  ISETP.GT.AND P5, PT, R0, 0x8, P0 ;  /* 0x000000080000780c */ /* 0x000fc600007a4270 */
[----:B------:R0:W-:Y:S01]  /*11750*/  @P4 STG.E.U16 desc[UR6][R4.64+0x72], R213 ;  /* 0x000072d504004986 */ /* 0x0001e2000c101506 */
[----:B------:R-:W-:-:S09]  /*11760*/  ISETP.GT.AND P4, PT, R0, 0x8, P1 ;  /* 0x000000080000780c */ /* 0x000fd20000f84270 */
[----:B------:R0:W-:Y:S01]  /*11770*/  @P5 STG.E.U16 desc[UR6][R10.64+0x70], R214 ;  /* 0x000070d60a005986 */ /* 0x0001e2000c101506 */
[----:B------:R-:W-:-:S03]  /*11780*/  ISETP.GT.AND P5, PT, R0, 0x80, P3 ;  /* 0x000000800000780c */ /* 0x000fc60001fa4270 */
[----:B------:R0:W-:Y:S01]  /*11790*/  @P4 STG.E.U16 desc[UR6][R10.64+0x72], R215 ;  /* 0x000072d70a004986 */ /* 0x0001e2000c101506 */
[C---:B------:R-:W-:Y:S02]  /*117a0*/  ISETP.GT.AND P4, PT, R0.reuse, 0x80, P2 ;  /* 0x000000800000780c */ /* 0x040fe40001784270 */
[C---:B------:R-:W-:Y:S02]  /*117b0*/  ISETP.GT.AND P3, PT, R0.reuse, 0x88, P3 ;  /* 0x000000880000780c */ /* 0x040fe40001f64270 */
[----:B------:R-:W-:-:S05]  /*117c0*/  ISETP.GT.AND P2, PT, R0, 0x88, P2 ;  /* 0x000000880000780c */ /* 0x000fca0001744270 */
[----:B------:R0:W-:Y:S04]  /*117d0*/  @P5 STG.E.U16 desc[UR6][R6.64+0x60], R200 ;  /* 0x000060c806005986 */ /* 0x0001e8000c101506 */
[----:B------:R0:W-:Y:S04]  /*117e0*/  @P4 STG.E.U16 desc[UR6][R6.64+0x62], R201 ;  /* 0x000062c906004986 */ /* 0x0001e8000c101506 */
[----:B------:R0:W-:Y:S01]  /*117f0*/  @P3 STG.E.U16 desc[UR6][R8.64+0x60], R202 ;  /* 0x000060ca08003986 */ /* 0x0001e2000c101506 */
[C---:B------:R-:W-:Y:S02]  /*11800*/  ISETP.GT.AND P3, PT, R0.reuse, 0x80, P1 ;  /* 0x000000800000780c */ /* 0x040fe40000f64270 */
[----:B------:R-:W-:-:S02]  /*11810*/  ISETP.GT.AND P4, PT, R0, 0x80, P0 ;  /* 0x000000800000780c */ /* 0x000fc40000784270 */
[C---:B------:R-:W-:Y:S02]  /*11820*/  ISETP.GT.AND P0, PT, R0.reuse, 0x88, P0 ;  /* 0x000000880000780c */ /* 0x040fe40000704270 */
[----:B------:R-:W-:Y:S01]  /*11830*/  ISETP.GT.AND P1, PT, R0, 0x88, P1 ;  /* 0x000000880000780c */ /* 0x000fe20000f24270 */
[----:B------:R0:W-:Y:S01]  /*11840*/  @P2 STG.E.U16 desc[UR6][R8.64+0x62], R203 ;  /* 0x000062cb08002986 */ /* 0x0001e2000c101506 */
[----:B------:R-:W-:Y:S02]  /*11850*/  F2FP.F16.F32.PACK_AB R207, RZ, R207 ;  /* 0x000000cfffcf723e */ /* 0x000fe400000000ff */
[----:B------:R-:W-:-:S03]  /*11860*/  ISETP.GT.AND P2, PT, R3, 0x41, PT ;  /* 0x000000410300780c */ /* 0x000fc60003f44270 */
[----:B------:R0:W-:Y:S01]  /*11870*/  @P3 STG.E.U16 desc[UR6][R6.64+0x72], R205 ;  /* 0x000072cd06003986 */ /* 0x0001e2000c101506 */
[----:B------:R-:W-:-:S03]  /*11880*/  ISETP.GT.AND P3, PT, R3, 0x40, PT ;  /* 0x000000400300780c */ /* 0x000fc60003f64270 */
[----:B------:R0:W-:Y:S01]  /*11890*/  @P4 STG.E.U16 desc[UR6][R6.64+0x70], R204 ;  /* 0x000070cc06004986 */ /* 0x0001e2000c101506 */
[----:B------:R-:W-:-:S03]  /*118a0*/  ISETP.GT.AND P4, PT, R0, RZ, P2 ;  /* 0x000000ff0000720c */ /* 0x000fc60001784270 */
[----:B------:R0:W-:Y:S01]  /*118b0*/  @P0 STG.E.U16 desc[UR6][R8.64+0x70], R206 ;  /* 0x000070ce08000986 */ /* 0x0001e2000c101506 */
[----:B------:R-:W-:-:S03]  /*118c0*/  ISETP.GT.AND P0, PT, R0, RZ, P3 ;  /* 0x000000ff0000720c */ /* 0x000fc60001f04270 */
[----:B------:R0:W-:Y:S01]  /*118d0*/  @P1 STG.E.U16 desc[UR6][R8.64+0x72], R207 ;  /* 0x000072cf08001986 */ /* 0x0001e2000c101506 */
[----:B------:R-:W-:Y:S01]  /*118e0*/  ISETP.GT.AND P1, PT, R0, 0x8, P2 ;  /* 0x000000080000780c */ /* 0x000fe20001724270 */
[-C--:B------:R-:W-:Y:S01]  /*118f0*/  FMUL R192, R192, R2.reuse ;  /* 0x00000002c0c07220 */ /* 0x080fe20000400000 */
[-C--:B------:R-:W-:Y:S01]  /*11900*/  FMUL R193, R193, R2.reuse ;  /* 0x00000002c1c17220 */ /* 0x080fe20000400000 */
[-C--:B------:R-:W-:Y:S01]  /*11910*/  FMUL R195, R195, R2.reuse ;  /* 0x00000002c3c37220 */ /* 0x080fe20000400000 */
[----:B------:R-:W-:Y:S01]  /*11920*/  ISETP.GT.AND P5, PT, R0, 0x8, P3 ;  /* 0x000000080000780c */ /* 0x000fe20001fa4270 */
[----:B------:R-:W-:Y:S01]  /*11930*/  FMUL R194, R194, R2 ;  /* 0x00000002c2c27220 */ /* 0x000fe20000400000 */
[----:B------:R-:W-:Y:S02]  /*11940*/  F2FP.F16.F32.PACK_AB R192, RZ, R192 ;  /* 0x000000c0ffc0723e */ /* 0x000fe400000000ff */
[----:B------:R-:W-:Y:S02]  /*11950*/  F2FP.F16.F32.PACK_AB R193, RZ, R193 ;  /* 0x000000c1ffc1723e */ /* 0x000fe400000000ff */
[----:B------:R-:W-:Y:S01]  /*11960*/  F2FP.F16.F32.PACK_AB R195, RZ, R195 ;  /* 0x000000c3ffc3723e */ /* 0x000fe200000000ff */
[----:B------:R0:W-:Y:S01]  /*11970*/  @P0 STG.E.U16 desc[UR6][R4.64+0x80], R192 ;  /* 0x000080c004000986 */ /* 0x0001e2000c101506 */
[----:B------:R-:W-:-:S03]  /*11980*/  F2FP.F16.F32.PACK_AB R194, RZ, R194 ;  /* 0x000000c2ffc2723e */ /* 0x000fc600000000ff */
[----:B------:R0:W-:Y:S01]  /*11990*/  @P4 STG.E.U16 desc[UR6][R4.64+0x82], R193 ;  /* 0x000082c104004986 */ /* 0x0001e2000c101506 */
[----:B------:R-:W-:-:S03]  /*119a0*/  ISETP.GT.AND P0, PT, R3, 0x48, PT ;  /* 0x000000480300780c */ /* 0x000fc60003f04270 */
[----:B------:R0:W-:Y:S01]  /*119b0*/  @P1 STG.E.U16 desc[UR6][R10.64+0x82], R195 ;  /* 0x000082c30a001986 */ /* 0x0001e2000c101506 */
[----:B------:R-:W-:-:S03]  /*119c0*/  ISETP.GT.AND P1, PT, R3, 0x49, PT ;  /* 0x000000490300780c */ /* 0x000fc60003f24270 */
[----:B------:R0:W-:Y:S01]  /*119d0*/  @P5 STG.E.U16 desc[UR6][R10.64+0x80], R194 ;  /* 0x000080c20a005986 */ /* 0x0001e2000c101506 */
[C---:B------:R-:W-:Y:S02]  /*119e0*/  ISETP.GT.AND P5, PT, R0.reuse, RZ, P0 ;  /* 0x000000ff0000720c */ /* 0x040fe400007a4270 */
[----:B------:R-:W-:Y:S01]  /*119f0*/  ISETP.GT.AND P4, PT, R0, RZ, P1 ;  /* 0x000000ff0000720c */ /* 0x000fe20000f84270 */
[-C--:B------:R-:W-:Y:S01]  /*11a00*/  FMUL R196, R196, R2.reuse ;  /* 0x00000002c4c47220 */ /* 0x080fe20000400000 */
        /* <DEDUP_REMOVED lines=10> */
[----:B------:R-:W-:-:S03]  /*11ab0*/  F2FP.F16.F32.PACK_AB R199, RZ, R199 ;  /* 0x000000c7ffc7723e */ /* 0x000fc600000000ff */
[----:B------:R0:W-:Y:S01]  /*11ac0*/  @P5 STG.E.U16 desc[UR6][R10.64+0x90], R198 ;  /* 0x000090c60a005986 */ /* 0x0001e2000c101506 */
[----:B------:R-:W-:-:S03]  /*11ad0*/  ISETP.GT.AND P5, PT, R0, 0x80, P3 ;  /* 0x000000800000780c */ /* 0x000fc60001fa4270 */
[----:B------:R0:W-:Y:S01]  /*11ae0*/  @P4 STG.E.U16 desc[UR6][R10.64+0x92], R199 ;  /* 0x000092c70a004986 */ /* 0x0001e2000c101506 */
[C---:B------:R-:W-:Y:S02]  /*11af0*/  ISETP.GT.AND P4, PT, R0.reuse, 0x80, P2 ;  /* 0x000000800000780c */ /* 0x040fe40001784270 */
[----:B------:R-:W-:Y:S01]  /*11b00*/  ISETP.GT.AND P3, PT, R0, 0x88, P3 ;  /* 0x000000880000780c */ /* 0x000fe20001f64270 */
[-C--:B------:R-:W-:Y:S01]  /*11b10*/  FMUL R184, R184, R2.reuse ;  /* 0x00000002b8b87220 */ /* 0x080fe20000400000 */
[-C--:B------:R-:W-:Y:S01]  /*11b20*/  FMUL R185, R185, R2.reuse ;  /* 0x00000002b9b97220 */ /* 0x080fe20000400000 */
[----:B------:R-:W-:-:S03]  /*11b30*/  FMUL R186, R186, R2 ;  /* 0x00000002baba7220 */ /* 0x000fc60000400000 */
[----:B------:R-:W-:Y:S02]  /*11b40*/  F2FP.F16.F32.PACK_AB R184, RZ, R184 ;  /* 0x000000b8ffb8723e */ /* 0x000fe400000000ff */
[----:B------:R-:W-:Y:S02]  /*11b50*/  F2FP.F16.F32.PACK_AB R185, RZ, R185 ;  /* 0x000000b9ffb9723e */ /* 0x000fe400000000ff */
[----:B------:R-:W-:Y:S01]  /*11b60*/  F2FP.F16.F32.PACK_AB R186, RZ, R186 ;  /* 0x000000baffba723e */ /* 0x000fe200000000ff */
[----:B------:R0:W-:Y:S01]  /*11b70*/  @P5 STG.E.U16 desc[UR6][R6.64+0x80], R184 ;  /* 0x000080b806005986 */ /* 0x0001e2000c101506 */
[----:B------:R-:W-:-:S03]  /*11b80*/  ISETP.GT.AND P2, PT, R0, 0x88, P2 ;  /* 0x000000880000780c */ /* 0x000fc60001744270 */
[----:B------:R0:W-:Y:S01]  /*11b90*/  @P4 STG.E.U16 desc[UR6][R6.64+0x82], R185 ;  /* 0x000082b906004986 */ /* 0x0001e2000c101506 */
[----:B------:R-:W-:-:S03]  /*11ba0*/  FMUL R187, R187, R2 ;  /* 0x00000002bbbb7220 */ /* 0x000fc60000400000 */
[----:B------:R0:W-:Y:S01]  /*11bb0*/  @P3 STG.E.U16 desc[UR6][R8.64+0x80], R186 ;  /* 0x000080ba08003986 */ /* 0x0001e2000c101506 */
[C---:B------:R-:W-:Y:S01]  /*11bc0*/  ISETP.GT.AND P3, PT, R0.reuse, 0x80, P1 ;  /* 0x000000800000780c */ /* 0x040fe20000f64270 */
[-C--:B------:R-:W-:Y:S01]  /*11bd0*/  FMUL R189, R189, R2.reuse ;  /* 0x00000002bdbd7220 */ /* 0x080fe20000400000 */
[C---:B------:R-:W-:Y:S02]  /*11be0*/  ISETP.GT.AND P4, PT, R0.reuse, 0x80, P0 ;  /* 0x000000800000780c */ /* 0x040fe40000784270 */
[----:B------:R-:W-:Y:S01]  /*11bf0*/  ISETP.GT.AND P0, PT, R0, 0x88, P0 ;  /* 0x000000880000780c */ /* 0x000fe20000704270 */
[-C--:B------:R-:W-:Y:S01]  /*11c00*/  FMUL R188, R188, R2.reuse ;  /* 0x00000002bcbc7220 */ /* 0x080fe20000400000 */
[----:B------:R-:W-:Y:S01]  /*11c10*/  ISETP.GT.AND P1, PT, R0, 0x88, P1 ;  /* 0x000000880000780c */ /* 0x000fe20000f24270 */
[-C--:B------:R-:W-:Y:S01]  /*11c20*/  FMUL R190, R190, R2.reuse ;  /* 0x00000002bebe7220 */ /* 0x080fe20000400000 */
[----:B------:R-:W-:Y:S01]  /*11c30*/  F2FP.F16.F32.PACK_AB R187, RZ, R187 ;  /* 0x000000bbffbb723e */ /* 0x000fe200000000ff */
[----:B------:R-:W-:Y:S01]  /*11c40*/  FMUL R191, R191, R2 ;  /* 0x00000002bfbf7220 */ /* 0x000fe20000400000 */
[----:B------:R-:W-:-:S02]  /*11c50*/  F2FP.F16.F32.PACK_AB R189, RZ, R189 ;  /* 0x000000bdffbd723e */ /* 0x000fc400000000ff */
[----:B------:R-:W-:Y:S01]  /*11c60*/  F2FP.F16.F32.PACK_AB R188, RZ, R188 ;  /* 0x000000bcffbc723e */ /* 0x000fe200000000ff */
[----:B------:R0:W-:Y:S01]  /*11c70*/  @P2 STG.E.U16 desc[UR6][R8.64+0x82], R187 ;  /* 0x000082bb08002986 */ /* 0x0001e2000c101506 */
[----:B------:R-:W-:Y:S02]  /*11c80*/  F2FP.F16.F32.PACK_AB R190, RZ, R190 ;  /* 0x000000beffbe723e */ /* 0x000fe400000000ff */
[----:B------:R-:W-:Y:S01]  /*11c90*/  F2FP.F16.F32.PACK_AB R191, RZ, R191 ;  /* 0x000000bfffbf723e */ /* 0x000fe200000000ff */
[----:B------:R0:W-:Y:S01]  /*11ca0*/  @P3 STG.E.U16 desc[UR6][R6.64+0x92], R189 ;  /* 0x000092bd06003986 */ /* 0x0001e2000c101506 */
[C---:B------:R-:W-:Y:S02]  /*11cb0*/  ISETP.GT.AND P3, PT, R3.reuse, 0x50, PT ;  /* 0x000000500300780c */ /* 0x040fe40003f64270 */
[----:B------:R-:W-:Y:S01]  /*11cc0*/  ISETP.GT.AND P2, PT, R3, 0x51, PT ;  /* 0x000000510300780c */ /* 0x000fe20003f44270 */
[----:B------:R0:W-:Y:S03]  /*11cd0*/  @P4 STG.E.U16 desc[UR6][R6.64+0x90], R188 ;  /* 0x000090bc06004986 */ /* 0x0001e6000c101506 */
[C---:B------:R-:W-:Y:S01]  /*11ce0*/  ISETP.GT.AND P4, PT, R0.reuse, RZ, P2 ;  /* 0x000000ff0000720c */ /* 0x040fe20001784270 */
        /* <DEDUP_REMOVED lines=557> */
[----:B------:R-:W-:-:S02]  /*13fc0*/  F2FP.F16.F32.PACK_AB R51, RZ, R51 ;  /* 0x00000033ff33723e */ /* 0x000fc400000000ff */
[C---:B------:R-:W-:Y:S01]  /*13fd0*/  ISETP.GT.AND P0, PT, R3.reuse, 0xd8, PT ;  /* 0x000000d80300780c */ /* 0x040fe20003f04270 */
[----:B------:R0:W-:Y:S04]  /*13fe0*/  @P4 STG.E.U16 desc[UR6][R4.64+0x1a2], R49 ;  /* 0x0001a23104004986 */ /* 0x0001e8000c101506 */
[----:B------:R0:W-:Y:S01]  /*13ff0*/  @P1 STG.E.U16 desc[UR6][R10.64+0x1a0], R50 ;  /* 0x0001a0320a001986 */ /* 0x0001e2000c101506 */
[----:B------:R-:W-:Y:S02]  /*14000*/  ISETP.GT.AND P1, PT, R3, 0xd9, PT ;  /* 0x000000d90300780c */ /* 0x000fe40003f24270 */
[C---:B------:R-:W-:Y:S01]  /*14010*/  ISETP.GT.AND P4, PT, R0.reuse, RZ, P0 ;  /* 0x000000ff0000720c */ /* 0x040fe20000784270 */
[----:B------:R0:W-:Y:S01]  /*14020*/  @P5 STG.E.U16 desc[UR6][R10.64+0x1a2], R51 ;  /* 0x0001a2330a005986 */ /* 0x0001e2000c101506 */
        /* <DEDUP_REMOVED lines=32> */
[C---:B------:R-:W-:Y:S02]  /*14230*/  ISETP.GT.AND P0, PT, R0.reuse, 0x88, P0 ;  /* 0x000000880000780c */ /* 0x040fe40000704270 */
[----:B------:R-:W-:Y:S01]  /*14240*/  ISETP.GT.AND P1, PT, R0, 0x88, P1 ;  /* 0x000000880000780c */ /* 0x000fe20000f24270 */
[-C--:B------:R-:W-:Y:S01]  /*14250*/  FMUL R44, R44, R2.reuse ;  /* 0x000000022c2c7220 */ /* 0x080fe20000400000 */
[-C--:B------:R-:W-:Y:S01]  /*14260*/  FMUL R46, R46, R2.reuse ;  /* 0x000000022e2e7220 */ /* 0x080fe20000400000 */
[----:B------:R-:W-:Y:S01]  /*14270*/  FMUL R47, R47, R2 ;  /* 0x000000022f2f7220 */ /* 0x000fe20000400000 */
[----:B------:R-:W-:-:S02]  /*14280*/  F2FP.F16.F32.PACK_AB R43, RZ, R43 ;  /* 0x0000002bff2b723e */ /* 0x000fc400000000ff */
[----:B------:R-:W-:Y:S02]  /*14290*/  F2FP.F16.F32.PACK_AB R45, RZ, R45 ;  /* 0x0000002dff2d723e */ /* 0x000fe400000000ff */
[----:B------:R-:W-:Y:S01]  /*142a0*/  F2FP.F16.F32.PACK_AB R44, RZ, R44 ;  /* 0x0000002cff2c723e */ /* 0x000fe200000000ff */
[----:B------:R0:W-:Y:S01]  /*142b0*/  @P2 STG.E.U16 desc[UR6][R8.64+0x1a2], R43 ;  /* 0x0001a22b08002986 */ /* 0x0001e2000c101506 */
[----:B------:R-:W-:Y:S02]  /*142c0*/  F2FP.F16.F32.PACK_AB R46, RZ, R46 ;  /* 0x0000002eff2e723e */ /* 0x000fe400000000ff */
[----:B------:R-:W-:Y:S01]  /*142d0*/  F2FP.F16.F32.PACK_AB R47, RZ, R47 ;  /* 0x0000002fff2f723e */ /* 0x000fe200000000ff */
[----:B------:R0:W-:Y:S01]  /*142e0*/  @P3 STG.E.U16 desc[UR6][R6.64+0x1b2], R45 ;  /* 0x0001b22d06003986 */ /* 0x0001e2000c101506 */
[C---:B------:R-:W-:Y:S02]  /*142f0*/  ISETP.GT.AND P2, PT, R3.reuse, 0xe0, PT ;  /* 0x000000e00300780c */ /* 0x040fe40003f44270 */
[----:B------:R-:W-:Y:S01]  /*14300*/  ISETP.GT.AND P3, PT, R3, 0xe1, PT ;  /* 0x000000e10300780c */ /* 0x000fe20003f64270 */
[----:B------:R0:W-:Y:S04]  /*14310*/  @P4 STG.E.U16 desc[UR6][R6.64+0x1b0], R44 ;  /* 0x0001b02c06004986 */ /* 0x0001e8000c101506 */
[----:B------:R0:W-:Y:S01]  /*14320*/  @P0 STG.E.U16 desc[UR6][R8.64+0x1b0], R46 ;  /* 0x0001b02e08000986 */ /* 0x0001e2000c101506 */
[----:B------:R-:W-:-:S03]  /*14330*/  ISETP.GT.AND P0, PT, R0, RZ, P2 ;  /* 0x000000ff0000720c */ /* 0x000fc60001704270 */
[----:B------:R0:W-:Y:S01]  /*14340*/  @P1 STG.E.U16 desc[UR6][R8.64+0x1b2], R47 ;  /* 0x0001b22f08001986 */ /* 0x0001e2000c101506 */
[----:B------:R-:W-:Y:S01]  /*14350*/  ISETP.GT.AND P1, PT, R0, RZ, P3 ;  /* 0x000000ff0000720c */ /* 0x000fe20001f24270 */
[-C--:B------:R-:W-:Y:S01]  /*14360*/  FMUL R32, R32, R2.reuse ;  /* 0x0000000220207220 */ /* 0x080fe20000400000 */
[-C--:B------:R-:W-:Y:S01]  /*14370*/  FMUL R33, R33, R2.reuse ;  /* 0x0000000221217220 */ /* 0x080fe20000400000 */
[C---:B------:R-:W-:Y:S02]  /*14380*/  ISETP.GT.AND P4, PT, R0.reuse, 0x8, P2 ;  /* 0x000000080000780c */ /* 0x040fe40001784270 */
[----:B------:R-:W-:Y:S01]  /*14390*/  ISETP.GT.AND P5, PT, R0, 0x8, P3 ;  /* 0x000000080000780c */ /* 0x000fe20001fa4270 */
[-C--:B------:R-:W-:Y:S01]  /*143a0*/  FMUL R34, R34, R2.reuse ;  /* 0x0000000222227220 */ /* 0x080fe20000400000 */
[----:B------:R-:W-:Y:S01]  /*143b0*/  FMUL R35, R35, R2 ;  /* 0x0000000223237220 */ /* 0x000fe20000400000 */
[----:B------:R-:W-:Y:S02]  /*143c0*/  F2FP.F16.F32.PACK_AB R32, RZ, R32 ;  /* 0x00000020ff20723e */ /* 0x000fe400000000ff */
[----:B------:R-:W-:-:S02]  /*143d0*/  F2FP.F16.F32.PACK_AB R33, RZ, R33 ;  /* 0x00000021ff21723e */ /* 0x000fc400000000ff */
[----:B------:R-:W-:Y:S01]  /*143e0*/  F2FP.F16.F32.PACK_AB R34, RZ, R34 ;  /* 0x00000022ff22723e */ /* 0x000fe200000000ff */
[----:B------:R0:W-:Y:S01]  /*143f0*/  @P0 STG.E.U16 desc[UR6][R4.64+0x1c0], R32 ;  /* 0x0001c02004000986 */ /* 0x0001e2000c101506 */
[----:B------:R-:W-:Y:S02]  /*14400*/  F2FP.F16.F32.PACK_AB R35, RZ, R35 ;  /* 0x00000023ff23723e */ /* 0x000fe400000000ff */
[C---:B------:R-:W-:Y:S01]  /*14410*/  ISETP.GT.AND P0, PT, R3.reuse, 0xe9, PT ;  /* 0x000000e90300780c */ /* 0x040fe20003f04270 */
[----:B------:R0:W-:Y:S01]  /*14420*/  @P1 STG.E.U16 desc[UR6][R4.64+0x1c2], R33 ;  /* 0x0001c22104001986 */ /* 0x0001e2000c101506 */
[----:B------:R-:W-:-:S03]  /*14430*/  ISETP.GT.AND P1, PT, R3, 0xe8, PT ;  /* 0x000000e80300780c */ /* 0x000fc60003f24270 */
[----:B------:R0:W-:Y:S01]  /*14440*/  @P4 STG.E.U16 desc[UR6][R10.64+0x1c0], R34 ;  /* 0x0001c0220a004986 */ /* 0x0001e2000c101506 */
[----:B------:R-:W-:-:S03]  /*14450*/  ISETP.GT.AND P4, PT, R0, RZ, P0 ;  /* 0x000000ff0000720c */ /* 0x000fc60000784270 */
[----:B------:R0:W-:Y:S01]  /*14460*/  @P5 STG.E.U16 desc[UR6][R10.64+0x1c2], R35 ;  /* 0x0001c2230a005986 */ /* 0x0001e2000c101506 */
[----:B------:R-:W-:Y:S01]  /*14470*/  ISETP.GT.AND P5, PT, R0, RZ, P1 ;  /* 0x000000ff0000720c */ /* 0x000fe20000fa4270 */
[-C--:B------:R-:W-:Y:S01]  /*14480*/  FMUL R36, R36, R2.reuse ;  /* 0x0000000224247220 */ /* 0x080fe20000400000 */
[----:B------:R-:W-:-:S04]  /*14490*/  FMUL R37, R37, R2 ;  /* 0x0000000225257220 */ /* 0x000fc80000400000 */
[----:B------:R-:W-:Y:S02]  /*144a0*/  F2FP.F16.F32.PACK_AB R36, RZ, R36 ;  /* 0x00000024ff24723e */ /* 0x000fe400000000ff */
[----:B------:R-:W-:Y:S01]  /*144b0*/  F2FP.F16.F32.PACK_AB R37, RZ, R37 ;  /* 0x00000025ff25723e */ /* 0x000fe200000000ff */
[----:B------:R-:W-:-:S04]  /*144c0*/  FMUL R38, R38, R2 ;  /* 0x0000000226267220 */ /* 0x000fc80000400000 */
[----:B------:R0:W-:Y:S01]  /*144d0*/  @P5 STG.E.U16 desc[UR6][R4.64+0x1d0], R36 ;  /* 0x0001d02404005986 */ /* 0x0001e2000c101506 */
[----:B------:R-:W-:-:S03]  /*144e0*/  ISETP.GT.AND P5, PT, R0, 0x8, P1 ;  /* 0x000000080000780c */ /* 0x000fc60000fa4270 */
[----:B------:R0:W-:Y:S01]  /*144f0*/  @P4 STG.E.U16 desc[UR6][R4.64+0x1d2], R37 ;  /* 0x0001d22504004986 */ /* 0x0001e2000c101506 */
[----:B------:R-:W-:Y:S01]  /*14500*/  ISETP.GT.AND P4, PT, R0, 0x8, P0 ;  /* 0x000000080000780c */ /* 0x000fe20000784270 */
[----:B------:R-:W-:Y:S01]  /*14510*/  FMUL R39, R39, R2 ;  /* 0x0000000227277220 */ /* 0x000fe20000400000 */
[----:B------:R-:W-:-:S04]  /*14520*/  F2FP.F16.F32.PACK_AB R38, RZ, R38 ;  /* 0x00000026ff26723e */ /* 0x000fc800000000ff */
        /* <DEDUP_REMOVED lines=8> */
[----:B------:R-:W-:Y:S02]  /*145b0*/  F2FP.F16.F32.PACK_AB R25, RZ, R25 ;  /* 0x00000019ff19723e */ /* 0x000fe400000000ff */
[C---:B------:R-:W-:Y:S02]  /*145c0*/  ISETP.GT.AND P2, PT, R0.reuse, 0x88, P2 ;  /* 0x000000880000780c */ /* 0x040fe40001744270 */
[C---:B------:R-:W-:Y:S01]  /*145d0*/  ISETP.GT.AND P3, PT, R0.reuse, 0x88, P3 ;  /* 0x000000880000780c */ /* 0x040fe20001f64270 */
[----:B------:R0:W-:Y:S01]  /*145e0*/  @P4 STG.E.U16 desc[UR6][R6.64+0x1c0], R24 ;  /* 0x0001c01806004986 */ /* 0x0001e2000c101506 */
[----:B------:R-:W-:-:S03]  /*145f0*/  ISETP.GT.AND P4, PT, R0, 0x80, P0 ;  /* 0x000000800000780c */ /* 0x000fc60000784270 */
[----:B------:R0:W-:Y:S01]  /*14600*/  @P5 STG.E.U16 desc[UR6][R6.64+0x1c2], R25 ;  /* 0x0001c21906005986 */ /* 0x0001e2000c101506 */
[----:B------:R-:W-:Y:S01]  /*14610*/  ISETP.GT.AND P5, PT, R0, 0x80, P1 ;  /* 0x000000800000780c */ /* 0x000fe20000fa4270 */
[-C--:B------:R-:W-:Y:S01]  /*14620*/  FMUL R26, R26, R2.reuse ;  /* 0x000000021a1a7220 */ /* 0x080fe20000400000 */
[C---:B------:R-:W-:Y:S01]  /*14630*/  ISETP.GT.AND P1, PT, R0.reuse, 0x88, P1 ;  /* 0x000000880000780c */ /* 0x040fe20000f24270 */
[-C--:B------:R-:W-:Y:S01]  /*14640*/  FMUL R27, R27, R2.reuse ;  /* 0x000000021b1b7220 */ /* 0x080fe20000400000 */
[----:B------:R-:W-:Y:S01]  /*14650*/  ISETP.GT.AND P0, PT, R0, 0x88, P0 ;  /* 0x000000880000780c */ /* 0x000fe20000704270 */
[-C--:B------:R-:W-:Y:S01]  /*14660*/  FMUL R28, R28, R2.reuse ;  /* 0x000000021c1c7220 */ /* 0x080fe20000400000 */
[-C--:B------:R-:W-:Y:S01]  /*14670*/  FMUL R29, R29, R2.reuse ;  /* 0x000000021d1d7220 */ /* 0x080fe20000400000 */
[-C--:B------:R-:W-:Y:S01]  /*14680*/  FMUL R30, R30, R2.reuse ;  /* 0x000000021e1e7220 */ /* 0x080fe20000400000 */
[----:B------:R-:W-:Y:S01]  /*14690*/  FMUL R31, R31, R2 ;  /* 0x000000021f1f7220 */ /* 0x000fe20000400000 */
[----:B------:R-:W-:-:S02]  /*146a0*/  F2FP.F16.F32.PACK_AB R26, RZ, R26 ;  /* 0x0000001aff1a723e */ /* 0x000fc400000000ff */
[----:B------:R-:W-:Y:S02]  /*146b0*/  F2FP.F16.F32.PACK_AB R27, RZ, R27 ;  /* 0x0000001bff1b723e */ /* 0x000fe400000000ff */
[----:B------:R-:W-:Y:S02]  /*146c0*/  F2FP.F16.F32.PACK_AB R28, RZ, R28 ;  /* 0x0000001cff1c723e */ /* 0x000fe400000000ff */
[----:B------:R-:W-:Y:S02]  /*146d0*/  F2FP.F16.F32.PACK_AB R29, RZ, R29 ;  /* 0x0000001dff1d723e */ /* 0x000fe400000000ff */
[----:B------:R-:W-:Y:S02]  /*146e0*/  F2FP.F16.F32.PACK_AB R30, RZ, R30 ;  /* 0x0000001eff1e723e */ /* 0x000fe400000000ff */
[----:B------:R-:W-:Y:S01]  /*146f0*/  F2FP.F16.F32.PACK_AB R31, RZ, R31 ;  /* 0x0000001fff1f723e */ /* 0x000fe200000000ff */
[----:B------:R0:W-:Y:S04]  /*14700*/  @P2 STG.E.U16 desc[UR6][R8.64+0x1c0], R26 ;  /* 0x0001c01a08002986 */ /* 0x0001e8000c101506 */
[----:B------:R0:W-:Y:S04]  /*14710*/  @P3 STG.E.U16 desc[UR6][R8.64+0x1c2], R27 ;  /* 0x0001c21b08003986 */ /* 0x0001e8000c101506 */
[----:B------:R0:W-:Y:S04]  /*14720*/  @P5 STG.E.U16 desc[UR6][R6.64+0x1d0], R28 ;  /* 0x0001d01c06005986 */ /* 0x0001e8000c101506 */
[----:B------:R0:W-:Y:S04]  /*14730*/  @P4 STG.E.U16 desc[UR6][R6.64+0x1d2], R29 ;  /* 0x0001d21d06004986 */ /* 0x0001e8000c101506 */
[----:B------:R0:W-:Y:S04]  /*14740*/  @P1 STG.E.U16 desc[UR6][R8.64+0x1d0], R30 ;  /* 0x0001d01e08001986 */ /* 0x0001e8000c101506 */
[----:B------:R0:W-:Y:S02]  /*14750*/  @P0 STG.E.U16 desc[UR6][R8.64+0x1d2], R31 ;  /* 0x0001d21f08000986 */ /* 0x0001e4000c101506 */
.L_x_505:
[----:B------:R-:W-:Y:S05]  /*14760*/  BSYNC B0 ;  /* 0x0000000000007941 */ /* 0x000fea0003800000 */
.L_x_29:
[----:B0-----:R-:W2:Y:S04]  /*14770*/  LDL.LU R5, [R1+0xb8] ;  /* 0x0000b80001057983 */ /* 0x001ea80000300800 */
[----:B------:R-:W2:Y:S01]  /*14780*/  LDL.LU R4, [R1+0xbc] ;  /* 0x0000bc0001047983 */ /* 0x000ea20000300800 */
[----:B------:R-:W-:Y:S01]  /*14790*/  ULDC UR4, c[0x0][0xc] ;  /* 0x0000030000047ab9 */ /* 0x000fe20000000800 */
[----:B------:R-:W-:Y:S01]  /*147a0*/  ULDC UR5, c[0x0][0x10] ;  /* 0x0000040000057ab9 */ /* 0x000fe20000000800 */
[----:B------:R-:W2:Y:S01]  /*147b0*/  LDC R3, c[0x0][0x14] ;  /* 0x00000500ff037b82 */ /* 0x000ea20000000800 */
[----:B------:R-:W-:Y:S01]  /*147c0*/  UIMAD.WIDE.U32 UR4, UR4, UR5, URZ ;  /* 0x00000005040472a5 */ /* 0x000fe2000f8e003f */
[----:B------:R0:W5:Y:S01]  /*147d0*/  LDL R28, [R1+0xd0] ;  /* 0x0000d000011c7983 */ /* 0x0001620000100800 */
[----:B------:R-:W-:Y:S01]  /*147e0*/  PRMT R0, RZ, 0x7610, R0 ;  /* 0x00007610ff007816 */ /* 0x000fe20000000000 */
[----:B---3--:R-:W-:-:S03]  /*147f0*/  IMAD.MOV.U32 R19, RZ, RZ, -0x1 ;  /* 0xffffffffff137424 */ /* 0x008fc600078e00ff */
[----:B--2---:R-:W-:-:S04]  /*14800*/  IMAD.WIDE.U32 R4, R3, UR4, R4 ;  /* 0x0000000403047c25 */ /* 0x004fc8000f8e0004 */
[----:B------:R-:W-:Y:S01]  /*14810*/  IMAD R3, R3, UR5, RZ ;  /* 0x0000000503037c24 */ /* 0x000fe2000f8e02ff */
[----:B------:R-:W-:Y:S01]  /*14820*/  ULDC.64 UR4, c[0x0][0x650] ;  /* 0x0001940000047ab9 */ /* 0x000fe20000000a00 */
[----:B------:R-:W-:Y:S01]  /*14830*/  IMAD.MOV.U32 R21, RZ, RZ, R4 ;  /* 0x000000ffff157224 */ /* 0x000fe200078e0004 */
[----:B------:R-:W-:Y:S01]  /*14840*/  ISETP.GE.U32.AND P0, PT, R4, UR4, PT ;  /* 0x0000000404007c0c */ /* 0x000fe2000bf06070 */
[----:B------:R-:W-:Y:S02]  /*14850*/  IMAD.IADD R23, R5, 0x1, R3 ;  /* 0x0000000105177824 */ /* 0x000fe400078e0203 */
[----:B------:R-:W-:-:S03]  /*14860*/  IMAD.MOV.U32 R3, RZ, RZ, -0x1 ;  /* 0xffffffffff037424 */ /* 0x000fc600078e00ff */
[----:B------:R0:W-:Y:S01]  /*14870*/  STL [R1+0xb8], R23 ;  /* 0x0000b81701007387 */ /* 0x0001e20000100800 */
[----:B------:R-:W-:-:S03]  /*14880*/  ISETP.GE.U32.AND.EX P0, PT, R23, UR5, PT, P0 ;  /* 0x0000000517007c0c */ /* 0x000fc6000bf06100 */
[----:B------:R0:W-:Y:S04]  /*14890*/  STL [R1+0xbc], R21 ;  /* 0x0000bc1501007387 */ /* 0x0001e80000100800 */
[----:B------:R0:W-:Y:S06]  /*148a0*/  STL [R1+0xb4], R3 ;  /* 0x0000b40301007387 */ /* 0x0001ec0000100800 */
[----:B------:R-:W-:Y:S05]  /*148b0*/  @P0 BRA `(.L_x_506) ;  /* 0x0000000400780947 */ /* 0x000fea0003800000 */
[----:B-----5:R-:W2:Y:S01]  /*148c0*/  S2R R17, SR_CTAID.X ;  /* 0x0000000000117919 */ /* 0x020ea20000002500 */
[----:B----4-:R-:W3:Y:S01]  /*148d0*/  LDC.64 R10, c[0x0][0x628] ;  /* 0x00018a00ff0a7b82 */ /* 0x010ee20000000a00 */
[----:B------:R-:W-:Y:S01]  /*148e0*/  ULDC UR4, c[0x0][0x150] ;  /* 0x0000540000047ab9 */ /* 0x000fe20000000800 */
[----:B-1----:R-:W-:Y:S01]  /*148f0*/  IMAD.MOV.U32 R8, RZ, RZ, R21 ;  /* 0x000000ffff087224 */ /* 0x002fe200078e0015 */
[----:B------:R-:W1:Y:S01]  /*14900*/  S2R R19, SR_CTAID.Y ;  /* 0x0000000000137919 */ /* 0x000e620000002600 */
[----:B------:R-:W-:-:S04]  /*14910*/  IMAD.MOV.U32 R9, RZ, RZ, R23 ;  /* 0x000000ffff097224 */ /* 0x000fc800078e0017 */
[----:B------:R-:W4:Y:S08]  /*14920*/  LDC R20, c[0x0][0x144] ;  /* 0x00005100ff147b82 */ /* 0x000f300000000800 */
[----:B------:R-:W0:Y:S08]  /*14930*/  LDC R12, c[0x0][0x630] ;  /* 0x00018c00ff0c7b82 */ /* 0x000e300000000800 */
[----:B------:R-:W0:Y:S01]  /*14940*/  LDC.64 R14, c[0x0][0x620] ;  /* 0x00018800ff0e7b82 */ /* 0x000e220000000a00 */
[----:B---3--:R-:W-:-:S04]  /*14950*/  ISETP.NE.U32.AND P0, PT, R10, RZ, PT ;  /* 0x000000ff0a00720c */ /* 0x008fc80003f05070 */
[----:B------:R-:W-:Y:S02]  /*14960*/  ISETP.NE.AND.EX P0, PT, R11, RZ, PT, P0 ;  /* 0x000000ff0b00720c */ /* 0x000fe40003f05300 */
[----:B--2---:R-:W-:-:S05]  /*14970*/  I2FP.F32.U32 R0, R17 ;  /* 0x0000001100007245 */ /* 0x004fca0000201000 */
[----:B------:R-:W-:-:S04]  /*14980*/  FMUL R0, R0, UR4 ;  /* 0x0000000400007c20 */ /* 0x000fc80008400000 */
[----:B------:R2:W3:Y:S02]  /*14990*/  F2I.U32.TRUNC.NTZ R18, R0 ;  /* 0x0000000000127305 */ /* 0x0004e4000020f000 */
[----:B-1--4-:R-:W-:Y:S05]  /*149a0*/  @!P0 BRA `(.L_x_507) ;  /* 0x0000000000288947 */ /* 0x012fea0003800000 */
[----:B--2---:R-:W0:Y:S02]  /*149b0*/  LDC R0, c[0x0][0x634] ;  /* 0x00018d00ff007b82 */ /* 0x004e240000000800 */
        /* <DEDUP_REMOVED lines=9> */
.L_x_507:
[-CC-:B0-----:R-:W-:Y:S01]  /*14a50*/  SHF.R.U64 R13, R8, R12.reuse, R9.reuse ;  /* 0x0000000c080d7219 */ /* 0x181fe20000001209 */
[----:B------:R-:W0:Y:S01]  /*14a60*/  LDC.64 R24, c[0x0][0x640] ;  /* 0x00019000ff187b82 */ /* 0x000e220000000a00 */
[----:B--2---:R-:W-:Y:S01]  /*14a70*/  SHF.R.U32.HI R0, RZ, R12, R9 ;  /* 0x0000000cff007219 */ /* 0x004fe20000011609 */
[----:B------:R-:W-:Y:S01]  /*14a80*/  IMAD.MOV.U32 R4, RZ, RZ, R21 ;  /* 0x000000ffff047224 */ /* 0x000fe200078e0015 */
[----:B------:R-:W-:Y:S01]  /*14a90*/  IADD3 R3, P0, RZ, -R13, RZ ;  /* 0x8000000dff037210 */ /* 0x000fe20007f1e0ff */
[----:B---3--:R-:W-:Y:S01]  /*14aa0*/  IMAD.MOV R18, RZ, RZ, -R18 ;  /* 0x000000ffff127224 */ /* 0x008fe200078e0a12 */
[----:B------:R-:W-:Y:S01]  /*14ab0*/  ULDC UR4, c[0x0][0x154] ;  /* 0x0000550000047ab9 */ /* 0x000fe20000000800 */
[----:B------:R-:W-:Y:S02]  /*14ac0*/  IMAD.MOV.U32 R7, RZ, RZ, 0x1 ;  /* 0x00000001ff077424 */ /* 0x000fe400078e00ff */
[----:B------:R-:W1:Y:S01]  /*14ad0*/  LDC R6, c[0x0][0x618] ;  /* 0x00018600ff067b82 */ /* 0x000e620000000800 */
[----:B------:R-:W-:-:S02]  /*14ae0*/  IMAD.X R5, RZ, RZ, ~R0, P0 ;  /* 0x000000ffff057224 */ /* 0x000fc400000e0e00 */
[----:B------:R-:W-:Y:S02]  /*14af0*/  IMAD R20, R20, R18, R17 ;  /* 0x0000001214147224 */ /* 0x000fe400078e0211 */
[-C--:B------:R-:W-:Y:S02]  /*14b00*/  IMAD R0, R5, R14.reuse, RZ ;  /* 0x0000000e05007224 */ /* 0x080fe400078e02ff */
[----:B------:R-:W-:Y:S01]  /*14b10*/  IMAD.MOV.U32 R5, RZ, RZ, R23 ;  /* 0x000000ffff057224 */ /* 0x000fe200078e0017 */
[----:B------:R-:W2:Y:S01]  /*14b20*/  LDC R8, c[0x0][0x608] ;  /* 0x00018200ff087b82 */ /* 0x000ea20000000800 */
[----:B------:R-:W-:-:S04]  /*14b30*/  IMAD.WIDE.U32 R4, R3, R14, R4 ;  /* 0x0000000e03047225 */ /* 0x000fc800078e0004 */
[----:B------:R-:W-:-:S03]  /*14b40*/  IMAD R3, R3, R15, R0 ;  /* 0x0000000f03037224 */ /* 0x000fc600078e0200 */
[----:B------:R-:W3:Y:S01]  /*14b50*/  LDC R22, c[0x0][0x658] ;  /* 0x00019600ff167b82 */ /* 0x000ee20000000800 */
[----:B------:R-:W-:Y:S01]  /*14b60*/  I2FP.F32.U32 R0, R19 ;  /* 0x0000001300007245 */ /* 0x000fe20000201000 */
[----:B------:R-:W-:Y:S01]  /*14b70*/  IMAD.IADD R3, R5, 0x1, R3 ;  /* 0x0000000105037824 */ /* 0x000fe200078e0203 */
[----:B0-----:R-:W-:Y:S01]  /*14b80*/  ISETP.NE.U32.AND P0, PT, R24, RZ, PT ;  /* 0x000000ff1800720c */ /* 0x001fe20003f05070 */
[----:B------:R-:W-:Y:S02]  /*14b90*/  IMAD.MOV.U32 R5, RZ, RZ, -0x1 ;  /* 0xffffffffff057424 */ /* 0x000fe400078e00ff */
[----:B------:R-:W-:Y:S02]  /*14ba0*/  FMUL R0, R0, UR4 ;  /* 0x0000000400007c20 */ /* 0x000fe40008400000 */
[----:B------:R-:W0:Y:S01]  /*14bb0*/  LDC R18, c[0x0][0x148] ;  /* 0x00005200ff127b82 */ /* 0x000e220000000800 */
[----:B-1----:R-:W-:Y:S01]  /*14bc0*/  SHF.R.U64 R12, R4, R6, R3 ;  /* 0x00000006040c7219 */ /* 0x002fe20000001203 */
[----:B------:R1:W4:Y:S01]  /*14bd0*/  F2I.U32.TRUNC.NTZ R14, R0 ;  /* 0x00000000000e7305 */ /* 0x000322000020f000 */
[----:B------:R-:W-:-:S02]  /*14be0*/  ISETP.NE.AND.EX P0, PT, R25, RZ, PT, P0 ;  /* 0x000000ff1900720c */ /* 0x000fc40003f05300 */
[----:B------:R-:W-:-:S03]  /*14bf0*/  SHF.R.U32.HI R3, RZ, R6, R3 ;  /* 0x00000006ff037219 */ /* 0x000fc60000011603 */
[----:B------:R-:W0:Y:S01]  /*14c00*/  LDC R17, c[0x0][0x600] ;  /* 0x00018000ff117b82 */ /* 0x000e220000000800 */
[-CC-:B--2---:R-:W-:Y:S02]  /*14c10*/  SHF.R.U64 R10, R12, R8.reuse, R3.reuse ;  /* 0x000000080c0a7219 */ /* 0x184fe40000001203 */
[----:B------:R-:W-:-:S05]  /*14c20*/  SHF.R.U32.HI R3, RZ, R8, R3 ;  /* 0x00000008ff037219 */ /* 0x000fca0000011603 */
[----:B------:R-:W2:Y:S01]  /*14c30*/  LDC R23, c[0x0][0x648] ;  /* 0x00019200ff177b82 */ /* 0x000ea20000000800 */
[-C--:B---3--:R-:W-:Y:S02]  /*14c40*/  SHF.L.U32 R4, R5, R22.reuse, RZ ;  /* 0x0000001605047219 */ /* 0x088fe400000006ff */
[-CC-:B------:R-:W-:Y:S02]  /*14c50*/  SHF.R.U64 R15, R10, R22.reuse, R3.reuse ;  /* 0x000000160a0f7219 */ /* 0x180fe40000001203 */
[----:B------:R-:W-:Y:S02]  /*14c60*/  SHF.R.U32.HI R5, RZ, R22, R3 ;  /* 0x00000016ff057219 */ /* 0x000fe40000011603 */
[----:B------:R-:W-:Y:S01]  /*14c70*/  LOP3.LUT R21, RZ, R4, RZ, 0x33, !PT ;  /* 0x00000004ff157212 */ /* 0x000fe200078e33ff */
[----:B------:R-:W3:Y:S01]  /*14c80*/  LDC R26, c[0x0][0x638] ;  /* 0x00018e00ff1a7b82 */ /* 0x000ee20000000800 */
[----:B------:R-:W-:Y:S01]  /*14c90*/  SHF.L.U32 R22, R7, R22, RZ ;  /* 0x0000001607167219 */ /* 0x000fe200000006ff */
[----:B------:R-:W-:-:S06]  /*14ca0*/  IMAD.MOV.U32 R4, RZ, RZ, R15 ;  /* 0x000000ffff047224 */ /* 0x000fcc00078e000f */
[----:B------:R-:W0:Y:S01]  /*14cb0*/  LDC R27, c[0x0][0x610] ;  /* 0x00018400ff1b7b82 */ /* 0x000e220000000800 */
[----:B-1--4-:R-:W-:Y:S05]  /*14cc0*/  @!P0 BRA `(.L_x_508) ;  /* 0x0000000000288947 */ /* 0x012fea0003800000 */
[----:B------:R-:W1:Y:S02]  /*14cd0*/  LDC R0, c[0x0][0x64c] ;  /* 0x00019300ff007b82 */ /* 0x000e640000000800 */
[----:B-1----:R-:W-:-:S05]  /*14ce0*/  IADD3 R3, P0, R15, R0, RZ ;  /* 0x000000000f037210 */ /* 0x002fca0007f1e0ff */
        /* <DEDUP_REMOVED lines=8> */
.L_x_508:
[----:B------:R-:W1:Y:S01]  /*14d70*/  LDC R3, c[0x0][0x65c] ;  /* 0x00019700ff037b82 */ /* 0x000e620000000800 */
[----:B--2---:R-:W-:Y:S01]  /*14d80*/  SHF.R.U64 R0, R4, R23, R5 ;  /* 0x0000001704007219 */ /* 0x004fe20000001205 */
[----:B0-----:R-:W-:Y:S01]  /*14d90*/  VIADD R5, R17, 0xffffffff ;  /* 0xffffffff11057836 */ /* 0x001fe20000000000 */
[----:B------:R2:W-:Y:S01]  /*14da0*/  STL [R1+0xb4], R13 ;  /* 0x0000b40d01007387 */ /* 0x0005e20000100800 */
[----:B------:R-:W-:Y:S02]  /*14db0*/  IMAD.MOV R14, RZ, RZ, -R14 ;  /* 0x000000ffff0e7224 */ /* 0x000fe400078e0a0e */
[----:B------:R-:W-:Y:S01]  /*14dc0*/  IMAD.MOV R4, RZ, RZ, -R0 ;  /* 0x000000ffff047224 */ /* 0x000fe200078e0a00 */
[----:B------:R-:W-:Y:S01]  /*14dd0*/  LOP3.LUT R5, R12, R5, RZ, 0xc0, !PT ;  /* 0x000000050c057212 */ /* 0x000fe200078ec0ff */
[----:B------:R-:W-:Y:S01]  /*14de0*/  IMAD.MOV.U32 R6, RZ, RZ, 0x1 ;  /* 0x00000001ff067424 */ /* 0x000fe200078e00ff */
[----:B-1----:R-:W-:Y:S02]  /*14df0*/  ISETP.NE.AND P0, PT, R3, 0x1, PT ;  /* 0x000000010300780c */ /* 0x002fe40003f05270 */
[----:B------:R-:W-:-:S05]  /*14e00*/  LOP3.LUT R3, R10, R21, RZ, 0xc0, !PT ;  /* 0x000000150a037212 */ /* 0x000fca00078ec0ff */
[----:B------:R-:W-:Y:S02]  /*14e10*/  IMAD R3, R22, R0, R3 ;  /* 0x0000000016037224 */ /* 0x000fe400078e0203 */
[----:B---3--:R-:W-:-:S04]  /*14e20*/  IMAD R0, R4, R26, R15 ;  /* 0x0000001a04007224 */ /* 0x008fc800078e020f */
[----:B------:R-:W-:Y:S02]  /*14e30*/  @P0 IMAD R20, R18, R14, R19 ;  /* 0x0000000e12140224 */ /* 0x000fe400078e0213 */
[----:B------:R-:W-:Y:S01]  /*14e40*/  IMAD R4, R0, R17, R5 ;  /* 0x0000001100047224 */ /* 0x000fe200078e0205 */
[----:B------:R-:W-:Y:S01]  /*14e50*/  PRMT R0, R6, 0x7610, R0 ;  /* 0x0000761006007816 */ /* 0x000fe20000000000 */
[----:B------:R-:W-:-:S05]  /*14e60*/  IMAD R3, R3, R27, R20 ;  /* 0x0000001b03037224 */ /* 0x000fca00078e0214 */
[----:B------:R-:W-:Y:S02]  /*14e70*/  SEL R28, R3, R4, !P0 ;  /* 0x00000004031c7207 */ /* 0x000fe40004000000 */
[----:B------:R-:W-:-:S03]  /*14e80*/  SEL R19, R4, R3, !P0 ;  /* 0x0000000304137207 */ /* 0x000fc60004000000 */
[----:B------:R2:W-:Y:S04]  /*14e90*/  STL [R1+0xd0], R28 ;  /* 0x0000d01c01007387 */ /* 0x0005e80000100800 */
.L_x_506:
[----:B------:R-:W-:Y:S01]  /*14ea0*/  LOP3.LUT P0, RZ, R0, 0xff, RZ, 0xc0, !PT ;  /* 0x000000ff00ff7812 */ /* 0x000fe2000780c0ff */
[----:B-----5:R-:W-:-:S12]  /*14eb0*/  IMAD.MOV.U32 R18, RZ, RZ, R28 ;  /* 0x000000ffff127224 */ /* 0x020fd800078e001c */
[----:B------:R-:W-:Y:S05]  /*14ec0*/  @P0 BRA `(.L_x_509) ;  /* 0xfffffec000d00947 */ /* 0x000fea000383ffff */
[----:B------:R-:W-:Y:S05]  /*14ed0*/  EXIT ;  /* 0x000000000000794d */ /* 0x000fea0003800000 */
.L_x_4:
[----:B------:R-:W2:Y:S01]  /*14ee0*/  LDL R18, [R1+0xbc] ;  /* 0x0000bc0001127983 */ /* 0x000ea20000100800 */
[----:B0-----:R-:W-:-:S03]  /*14ef0*/  ULDC.64 UR4, c[0x0][0x650] ;  /* 0x0001940000047ab9 */ /* 0x001fc60000000a00 */
[----:B------:R-:W3:Y:S01]  /*14f00*/  LDL R19, [R1+0xb8] ;  /* 0x0000b80001137983 */ /* 0x000ee20000100800 */
[----:B------:R-:W-:Y:S01]  /*14f10*/  PRMT R5, RZ, 0x7610, R5 ;  /* 0x00007610ff057816 */ /* 0x000fe20000000005 */
[----:B------:R-:W-:Y:S02]  /*14f20*/  IMAD.MOV.U32 R7, RZ, RZ, -0x1 ;  /* 0xffffffffff077424 */ /* 0x000fe400078e00ff */
[----:B------:R-:W-:Y:S02]  /*14f30*/  IMAD.MOV.U32 R12, RZ, RZ, -0x1 ;  /* 0xffffffffff0c7424 */ /* 0x000fe400078e00ff */
[----:B------:R-:W-:Y:S01]  /*14f40*/  IMAD.MOV.U32 R6, RZ, RZ, -0x1 ;  /* 0xffffffffff067424 */ /* 0x000fe200078e00ff */
[----:B--2---:R-:W-:-:S04]  /*14f50*/  ISETP.GE.U32.AND P0, PT, R18, UR4, PT ;  /* 0x0000000412007c0c */ /* 0x004fc8000bf06070 */
[----:B---3--:R-:W-:-:S13]  /*14f60*/  ISETP.GE.U32.AND.EX P0, PT, R19, UR5, PT, P0 ;  /* 0x0000000513007c0c */ /* 0x008fda000bf06100 */
[----:B------:R-:W-:Y:S05]  /*14f70*/  @P0 BRA `(.L_x_510) ;  /* 0x0000000400680947 */ /* 0x000fea0003800000 */
        /* <DEDUP_REMOVED lines=18> */
.L_x_511:
[-CC-:B------:R-:W-:Y:S01]  /*150a0*/  SHF.R.U64 R13, R10, R14.reuse, R11.reuse ;  /* 0x0000000e0a0d7219 */ /* 0x180fe2000000120b */
[----:B------:R-:W0:Y:S01]  /*150b0*/  LDC R12, c[0x0][0x618] ;  /* 0x00018600ff0c7b82 */ /* 0x000e220000000800 */
[----:B------:R-:W-:Y:S01]  /*150c0*/  SHF.R.U32.HI R3, RZ, R14, R11 ;  /* 0x0000000eff037219 */ /* 0x000fe2000001160b */
[----:B------:R-:W-:Y:S01]  /*150d0*/  ULDC UR4, c[0x0][0x150] ;  /* 0x0000540000047ab9 */ /* 0x000fe20000000800 */
[----:B------:R-:W-:Y:S01]  /*150e0*/  IADD3 R5, P0, RZ, -R13, RZ ;  /* 0x8000000dff057210 */ /* 0x000fe20007f1e0ff */
[----:B------:R-:W-:Y:S01]  /*150f0*/  IMAD.MOV.U32 R6, RZ, RZ, R18 ;  /* 0x000000ffff067224 */ /* 0x000fe200078e0012 */
[----:B------:R-:W-:Y:S01]  /*15100*/  I2FP.F32.U32 R8, R2 ;  /* 0x0000000200087245 */ /* 0x000fe20000201000 */
[----:B------:R-:W-:Y:S02]  /*15110*/  IMAD.MOV.U32 R7, RZ, RZ, R19 ;  /* 0x000000ffff077224 */ /* 0x000fe400078e0013 */
[----:B------:R-:W1:Y:S01]  /*15120*/  LDC.64 R20, c[0x0][0x640] ;  /* 0x00019000ff147b82 */ /* 0x000e620000000a00 */
[----:B------:R-:W-:-:S02]  /*15130*/  IMAD.X R3, RZ, RZ, ~R3, P0 ;  /* 0x000000ffff037224 */ /* 0x000fc400000e0e03 */
[----:B------:R-:W-:Y:S01]  /*15140*/  FMUL R9, R8, UR4 ;  /* 0x0000000408097c20 */ /* 0x000fe20008400000 */
[----:B------:R-:W-:Y:S01]  /*15150*/  IMAD.WIDE.U32 R6, R5, R16, R6 ;  /* 0x0000001005067225 */ /* 0x000fe200078e0006 */
[----:B------:R-:W-:-:S03]  /*15160*/  ULDC UR4, c[0x0][0x154] ;  /* 0x0000550000047ab9 */ /* 0x000fc60000000800 */
[----:B------:R-:W-:Y:S01]  /*15170*/  IMAD R8, R3, R16, RZ ;  /* 0x0000001003087224 */ /* 0x000fe200078e02ff */
[----:B------:R-:W2:Y:S01]  /*15180*/  LDC R11, c[0x0][0x144] ;  /* 0x00005100ff0b7b82 */ /* 0x000ea20000000800 */
[----:B------:R-:W3:Y:S02]  /*15190*/  F2I.U32.TRUNC.NTZ R9, R9 ;  /* 0x0000000900097305 */ /* 0x000ee4000020f000 */
[----:B------:R-:W-:Y:S02]  /*151a0*/  IMAD R3, R5, R17, R8 ;  /* 0x0000001105037224 */ /* 0x000fe400078e0208 */
[----:B------:R-:W-:Y:S02]  /*151b0*/  IMAD.MOV.U32 R8, RZ, RZ, 0x1 ;  /* 0x00000001ff087424 */ /* 0x000fe400078e00ff */
[----:B------:R-:W-:Y:S01]  /*151c0*/  IMAD.IADD R3, R7, 0x1, R3 ;  /* 0x0000000107037824 */ /* 0x000fe200078e0203 */
[----:B------:R-:W4:Y:S04]  /*151d0*/  LDC R14, c[0x0][0x608] ;  /* 0x00018200ff0e7b82 */ /* 0x000f280000000800 */
[----:B0-----:R-:W-:-:S02]  /*151e0*/  SHF.R.U64 R10, R6, R12, R3 ;  /* 0x0000000c060a7219 */ /* 0x001fc40000001203 */
[----:B------:R-:W-:Y:S02]  /*151f0*/  I2FP.F32.U32 R6, R4 ;  /* 0x0000000400067245 */ /* 0x000fe40000201000 */
[----:B------:R-:W0:Y:S01]  /*15200*/  LDC R19, c[0x0][0x658] ;  /* 0x00019600ff137b82 */ /* 0x000e220000000800 */
[----:B-1----:R-:W-:Y:S01]  /*15210*/  ISETP.NE.U32.AND P0, PT, R20, RZ, PT ;  /* 0x000000ff1400720c */ /* 0x002fe20003f05070 */
[----:B---3--:R-:W-:Y:S01]  /*15220*/  IMAD.MOV R5, RZ, RZ, -R9 ;  /* 0x000000ffff057224 */ /* 0x008fe200078e0a09 */
[----:B------:R-:W-:Y:S01]  /*15230*/  SHF.R.U32.HI R3, RZ, R12, R3 ;  /* 0x0000000cff037219 */ /* 0x000fe20000011603 */
[----:B------:R-:W-:Y:S01]  /*15240*/  FMUL R6, R6, UR4 ;  /* 0x0000000406067c20 */ /* 0x000fe20008400000 */
[----:B------:R-:W-:Y:S01]  /*15250*/  ISETP.NE.AND.EX P0, PT, R21, RZ, PT, P0 ;  /* 0x000000ff1500720c */ /* 0x000fe20003f05300 */
[----:B------:R-:W-:Y:S02]  /*15260*/  IMAD.MOV.U32 R12, RZ, RZ, -0x1 ;  /* 0xffffffffff0c7424 */ /* 0x000fe400078e00ff */
[----:B------:R-:W1:Y:S01]  /*15270*/  LDC R17, c[0x0][0x148] ;  /* 0x00005200ff117b82 */ /* 0x000e620000000800 */
[----:B--2---:R-:W-:-:S07]  /*15280*/  IMAD R18, R11, R5, R2 ;  /* 0x000000050b127224 */ /* 0x004fce00078e0202 */
[----:B------:R-:W2:Y:S01]  /*15290*/  LDC R16, c[0x0][0x600] ;  /* 0x00018000ff107b82 */ /* 0x000ea20000000800 */
[-CC-:B----4-:R-:W-:Y:S02]  /*152a0*/  SHF.R.U64 R15, R10, R14.reuse, R3.reuse ;  /* 0x0000000e0a0f7219 */ /* 0x190fe40000001203 */
[----:B------:R-:W-:Y:S02]  /*152b0*/  SHF.R.U32.HI R2, RZ, R14, R3 ;  /* 0x0000000eff027219 */ /* 0x000fe40000011603 */
[----:B------:R3:W4:Y:S03]  /*152c0*/  F2I.U32.TRUNC.NTZ R14, R6 ;  /* 0x00000006000e7305 */ /* 0x000726000020f000 */
[----:B------:R-:W1:Y:S01]  /*152d0*/  LDC R22, c[0x0][0x648] ;  /* 0x00019200ff167b82 */ /* 0x000e620000000800 */
[-C--:B0-----:R-:W-:Y:S02]  /*152e0*/  SHF.L.U32 R5, R12, R19.reuse, RZ ;  /* 0x000000130c057219 */ /* 0x081fe400000006ff */
[----:B------:R-:W-:-:S02]  /*152f0*/  SHF.R.U64 R12, R15, R19, R2 ;  /* 0x000000130f0c7219 */ /* 0x000fc40000001202 */
[-C--:B------:R-:W-:Y:S02]  /*15300*/  SHF.R.U32.HI R3, RZ, R19.reuse, R2 ;  /* 0x00000013ff037219 */ /* 0x080fe40000011602 */
[----:B------:R-:W-:Y:S01]  /*15310*/  SHF.L.U32 R19, R8, R19, RZ ;  /* 0x0000001308137219 */ /* 0x000fe200000006ff */
[----:B------:R-:W0:Y:S01]  /*15320*/  LDC R23, c[0x0][0x638] ;  /* 0x00018e00ff177b82 */ /* 0x000e220000000800 */
[----:B------:R-:W-:Y:S01]  /*15330*/  LOP3.LUT R24, RZ, R5, RZ, 0x33, !PT ;  /* 0x00000005ff187212 */ /* 0x000fe200078e33ff */
[----:B------:R-:W-:-:S06]  /*15340*/  IMAD.MOV.U32 R2, RZ, RZ, R12 ;  /* 0x000000ffff027224 */ /* 0x000fcc00078e000c */
[----:B------:R-:W0:Y:S01]  /*15350*/  LDC R25, c[0x0][0x610] ;  /* 0x00018400ff197b82 */ /* 0x000e220000000800 */
[----:B---34-:R-:W-:Y:S05]  /*15360*/  @!P0 BRA `(.L_x_512) ;  /* 0x0000000000288947 */ /* 0x018fea0003800000 */
        /* <DEDUP_REMOVED lines=10> */
.L_x_512:
[----:B------:R-:W3:Y:S01]  /*15410*/  LDC R5, c[0x0][0x65c] ;  /* 0x00019700ff057b82 */ /* 0x000ee20000000800 */
[----:B-1----:R-:W-:Y:S01]  /*15420*/  SHF.R.U64 R3, R2, R22, R3 ;  /* 0x0000001602037219 */ /* 0x002fe20000001203 */
[----:B--2---:R-:W-:Y:S01]  /*15430*/  VIADD R9, R16, 0xffffffff ;  /* 0xffffffff10097836 */ /* 0x004fe20000000000 */
[----:B------:R-:W-:Y:S01]  /*15440*/  LOP3.LUT R2, R15, R24, RZ, 0xc0, !PT ;  /* 0x000000180f027212 */ /* 0x000fe200078ec0ff */
[----:B------:R-:W-:Y:S02]  /*15450*/  IMAD.MOV R14, RZ, RZ, -R14 ;  /* 0x000000ffff0e7224 */ /* 0x000fe400078e0a0e */
[----:B------:R-:W-:Y:S02]  /*15460*/  IMAD.MOV.U32 R6, RZ, RZ, R13 ;  /* 0x000000ffff067224 */ /* 0x000fe400078e000d */
[----:B------:R-:W-:Y:S01]  /*15470*/  IMAD R7, R19, R3, R2 ;  /* 0x0000000313077224 */ /* 0x000fe200078e0202 */
[----:B---3--:R-:W-:Y:S01]  /*15480*/  ISETP.NE.AND P0, PT, R5, 0x1, PT ;  /* 0x000000010500780c */ /* 0x008fe20003f05270 */
[----:B------:R-:W-:Y:S01]  /*15490*/  IMAD.MOV R5, RZ, RZ, -R3 ;  /* 0x000000ffff057224 */ /* 0x000fe200078e0a03 */
[----:B------:R-:W-:-:S03]  /*154a0*/  LOP3.LUT R3, R10, R9, RZ, 0xc0, !PT ;  /* 0x000000090a037212 */ /* 0x000fc600078ec0ff */
[----:B0-----:R-:W-:Y:S02]  /*154b0*/  IMAD R2, R5, R23, R12 ;  /* 0x0000001705027224 */ /* 0x001fe400078e020c */
[----:B------:R-:W-:Y:S02]  /*154c0*/  IMAD.MOV.U32 R5, RZ, RZ, 0x1 ;  /* 0x00000001ff057424 */ /* 0x000fe400078e00ff */
[----:B------:R-:W-:-:S04]  /*154d0*/  IMAD R2, R2, R16, R3 ;  /* 0x0000001002027224 */ /* 0x000fc800078e0203 */
[----:B------:R-:W-:-:S04]  /*154e0*/  @P0 IMAD R18, R17, R14, R4 ;  /* 0x0000000e11120224 */ /* 0x000fc800078e0204 */
[----:B------:R-:W-:-:S05]  /*154f0*/  IMAD R7, R7, R25, R18 ;  /* 0x0000001907077224 */ /* 0x000fca00078e0212 */
[----:B------:R-:W-:Y:S02]  /*15500*/  SEL R12, R2, R7, !P0 ;  /* 0x00000007020c7207 */ /* 0x000fe40004000000 */
[----:B------:R-:W-:-:S07]  /*15510*/  SEL R7, R7, R2, !P0 ;  /* 0x0000000207077207 */ /* 0x000fce0004000000 */
.L_x_510:
[----:B------:R-:W-:-:S08]  /*15520*/  NOP ;  /* 0x0000000000007918 */ /* 0x000fd00000000000 */
[----:B------:R-:W0:-:S00]  /*15530*/  USETMAXREG.DEALLOC.CTAPOOL 0x28 ;  /* 0x00000028000079c8 */ /* 0x000e0000080e0500 */
[----:B0-----:R-:W-:-:S13]  /*15540*/  ISETP.NE.AND P0, PT, R0, RZ, PT ;  /* 0x000000ff0000720c */ /* 0x001fda0003f05270 */
[----:B------:R-:W-:Y:S05]  /*15550*/  @P0 EXIT ;  /* 0x000000000000094d */ /* 0x000fea0003800000 */
[----:B------:R-:W-:Y:S01]  /*15560*/  LOP3.LUT P0, RZ, R5, 0xff, RZ, 0xc0, !PT ;  /* 0x000000ff05ff7812 */ /* 0x000fe2000780c0ff */
[----:B------:R-:W-:Y:S02]  /*15570*/  IMAD.MOV.U32 R8, RZ, RZ, 0x1 ;  /* 0x00000001ff087424 */ /* 0x000fe400078e00ff */
[----:B------:R-:W-:-:S10]  /*15580*/  IMAD.MOV.U32 R0, RZ, RZ, RZ ;  /* 0x000000ffff007224 */ /* 0x000fd400078e00ff */
[----:B------:R-:W-:Y:S05]  /*15590*/  @!P0 BRA `(.L_x_513) ;  /* 0x0000000c00588947 */ /* 0x000fea0003800000 */
[----:B------:R-:W2:Y:S01]  /*155a0*/  LDL R2, [R1+0xb0] ;  /* 0x0000b00001027983 */ /* 0x000ea20000100800 */
[----:B------:R-:W0:Y:S01]  /*155b0*/  LDC R0, c[0x0][0x28c] ;  /* 0x0000a300ff007b82 */ /* 0x000e220000000800 */
[----:B------:R-:W-:Y:S01]  /*155c0*/  ULDC UR5, c[0x0][0x600] ;  /* 0x0001800000057ab9 */ /* 0x000fe20000000800 */
[----:B------:R-:W-:Y:S01]  /*155d0*/  ULDC UR4, c[0x0][0xc] ;  /* 0x0000030000047ab9 */ /* 0x000fe20000000800 */
[----:B------:R-:W1:Y:S01]  /*155e0*/  S2R R4, SR_TID.X ;  /* 0x0000000000047919 */ /* 0x000e620000002100 */
[----:B------:R-:W-:Y:S01]  /*155f0*/  UIADD3 UR16, UR5, -0x1, URZ ;  /* 0xffffffff05107890 */ /* 0x000fe2000fffe03f */
[----:B------:R-:W-:Y:S01]  /*15600*/  BSSY B0, `(.L_x_513) ;  /* 0x00000cf000007945 */ /* 0x000fe20003800000 */
[----:B------:R-:W-:Y:S01]  /*15610*/  ULDC UR6, c[0x0][0x658] ;  /* 0x0001960000067ab9 */ /* 0x000fe20000000800 */
[----:B------:R-:W-:Y:S01]  /*15620*/  ULDC UR5, c[0x0][0x10] ;  /* 0x0000040000057ab9 */ /* 0x000fe20000000800 */
[----:B------:R-:W-:Y:S01]  /*15630*/  UMOV UR7, 0xffffffff ;  /* 0xffffffff00077882 */ /* 0x000fe20000000000 */
[----:B------:R-:W-:Y:S01]  /*15640*/  UMOV UR8, 0x1 ;  /* 0x0000000100087882 */ /* 0x000fe20000000000 */
[----:B------:R-:W-:Y:S01]  /*15650*/  UIMAD.WIDE.U32 UR4, UR4, UR5, URZ ;  /* 0x00000005040472a5 */ /* 0x000fe2000f8e003f */
[----:B------:R-:W-:Y:S01]  /*15660*/  IMAD.MOV.U32 R10, RZ, RZ, 0x1 ;  /* 0x00000001ff0a7424 */ /* 0x000fe200078e00ff */
[----:B------:R-:W-:Y:S01]  /*15670*/  USHF.L.U32 UR7, UR7, UR6, URZ ;  /* 0x0000000607077299 */ /* 0x000fe2000800063f */
[----:B------:R-:W-:Y:S01]  /*15680*/  IMAD.MOV.U32 R8, RZ, RZ, 0x1 ;  /* 0x00000001ff087424 */ /* 0x000fe200078e00ff */
[----:B------:R-:W-:-:S02]  /*15690*/  USHF.L.U32 UR18, UR8, UR6, URZ ;  /* 0x0000000608127299 */ /* 0x000fc4000800063f */
[----:B------:R-:W-:Y:S01]  /*156a0*/  ULOP3.LUT UR17, URZ, UR7, URZ, 0x33, !UPT ;  /* 0x000000073f117292 */ /* 0x000fe2000f8e333f */
[----:B------:R-:W-:Y:S01]  /*156b0*/  ULDC UR6, c[0x0][0x14] ;  /* 0x0000050000067ab9 */ /* 0x000fe20000000800 */
[----:B------:R-:W-:Y:S01]  /*156c0*/  ULDC.64 UR22, c[0x0][0x198] ;  /* 0x0000660000167ab9 */ /* 0x000fe20000000a00 */
[----:B------:R-:W-:Y:S02]  /*156d0*/  UIMAD.WIDE.U32 UR20, UR4, UR6, URZ ;  /* 0x00000006041472a5 */ /* 0x000fe4000f8e003f */
[----:B------:R-:W-:Y:S01]  /*156e0*/  UIMAD UR13, UR5, UR6, URZ ;  /* 0x00000006050d72a4 */ /* 0x000fe2000f8e023f */
[----:B0-----:R-:W-:-:S03]  /*156f0*/  VIADD R0, R0, 0xf ;  /* 0x0000000f00007836 */ /* 0x001fc60000000000 */
[----:B------:R-:W-:Y:S02]  /*15700*/  UIADD3 UR13, UR21, UR13, URZ ;  /* 0x0000000d150d7290 */ /* 0x000fe4000fffe03f */
[----:B------:R-:W-:-:S04]  /*15710*/  SHF.R.S32.HI R3, RZ, 0x1f, R0 ;  /* 0x0000001fff037819 */ /* 0x000fc80000011400 */
[----:B------:R-:W-:Y:S01]  /*15720*/  LEA.HI R3, R3, R0, RZ, 0x4 ;  /* 0x0000000003037211 */ /* 0x000fe200078f20ff */
[----:B------:R-:W-:Y:S01]  /*15730*/  IMAD.MOV.U32 R0, RZ, RZ, RZ ;  /* 0x000000ffff007224 */ /* 0x000fe200078e00ff */
[C---:B-1----:R-:W-:Y:S02]  /*15740*/  LOP3.LUT P2, RZ, R4.reuse, 0x7f, RZ, 0xc0, !PT ;  /* 0x0000007f04ff7812 */ /* 0x042fe4000784c0ff */
[----:B------:R-:W-:Y:S02]  /*15750*/  SHF.R.S32.HI R11, RZ, 0x4, R3 ;  /* 0x00000004ff0b7819 */ /* 0x000fe40000011403 */
[----:B------:R-:W-:-:S03]  /*15760*/  LOP3.LUT P0, RZ, R4, 0x1f, RZ, 0xc0, !PT ;  /* 0x0000001f04ff7812 */ /* 0x000fc6000780c0ff */
[----:B------:R-:W-:Y:S01]  /*15770*/  VIADD R9, R11, 0x1 ;  /* 0x000000010b097836 */ /* 0x000fe20000000000 */
[----:B------:R-:W-:Y:S02]  /*15780*/  PLOP3.LUT P0, PT, P0, P2, PT, 0x8a, 0x0 ;  /* 0x000000000000781c */ /* 0x000fe40000705172 */
[----:B--2---:R-:W-:-:S11]  /*15790*/  LOP3.LUT R13, R2, 0x2, RZ, 0xfc, !PT ;  /* 0x00000002020d7812 */ /* 0x004fd600078efcff */
.L_x_525:
[----:B------:R-:W-:-:S03]  /*157a0*/  UMOV UR4, 0xffffffff ;  /* 0xffffffff00047882 */ /* 0x000fc60000000000 */
[----:B------:R-:W-:Y:S05]  /*157b0*/  BRA.DIV UR4, `(.L_x_514) ;  /* 0x0000001604707947 */ /* 0x000fea000b800000 */
[----:B------:R-:W-:-:S13]  /*157c0*/  ELECT P6, URZ, PT ;  /* 0x00000000003f782f */ /* 0x000fda00038c0000 */
.L_x_548:
[----:B------:R-:W0:Y:S01]  /*157d0*/  LDC R2, c[0x0][0x28c] ;  /* 0x0000a300ff027b82 */ /* 0x000e220000000800 */
[----:B------:R-:W-:Y:S01]  /*157e0*/  BSSY B1, `(.L_x_515) ;  /* 0x0000037000017945 */ /* 0x000fe20003800000 */
[----:B0-----:R-:W-:-:S13]  /*157f0*/  ISETP.LT.OR P6, PT, R2, 0x1, !P6 ;  /* 0x000000010200780c */ /* 0x001fda00077c1670 */
[----:B------:R-:W-:Y:S05]  /*15800*/  @P6 BRA `(.L_x_516) ;  /* 0x0000000000d06947 */ /* 0x000fea0003800000 */
[----:B------:R-:W-:Y:S02]  /*15810*/  IMAD R14, R12, 0xf0, RZ ;  /* 0x000000f00c0e7824 */ /* 0x000fe400078e02ff */
[----:B------:R-:W-:Y:S02]  /*15820*/  IMAD R15, R7, 0xc0, RZ ;  /* 0x000000c0070f7824 */ /* 0x000fe400078e02ff */
[----:B------:R-:W-:Y:S02]  /*15830*/  IMAD.MOV.U32 R16, RZ, RZ, RZ ;  /* 0x000000ffff107224 */ /* 0x000fe400078e00ff */
[----:B------:R-:W-:Y:S02]  /*15840*/  IMAD.MOV.U32 R2, RZ, RZ, R9 ;  /* 0x000000ffff027224 */ /* 0x000fe400078e0009 */
[----:B------:R-:W-:Y:S02]  /*15850*/  IMAD.MOV.U32 R3, RZ, RZ, R8 ;  /* 0x000000ffff037224 */ /* 0x000fe400078e0008 */
[----:B------:R-:W-:-:S07]  /*15860*/  IMAD.MOV.U32 R4, RZ, RZ, R0 ;  /* 0x000000ffff047224 */ /* 0x000fce00078e0000 */
.L_x_520:
[----:B------:R-:W0:Y:S01]  /*15870*/  S2R R12, SR_CgaCtaId ;  /* 0x00000000000c7919 */ /* 0x000e220000008800 */
[----:B------:R-:W-:Y:S01]  /*15880*/  MOV R5, 0x400 ;  /* 0x0000040000057802 */ /* 0x000fe20000000f00 */
[----:B------:R-:W1:Y:S03]  /*15890*/  @!P2 LDC R7, c[0x0][0x500] ;  /* 0x00014000ff07ab82 */ /* 0x000e660000000800 */
[----:B0-----:R-:W-:Y:S02]  /*158a0*/  LEA R17, R12, R5, 0x18 ;  /* 0x000000050c117211 */ /* 0x001fe400078ec0ff */
[----:B------:R-:W-:-:S03]  /*158b0*/  SHF.L.U32 R5, R3, 0x1f, RZ ;  /* 0x0000001f03057819 */ /* 0x000fc600000006ff */
[----:B------:R-:W-:-:S04]  /*158c0*/  IMAD R12, R4, 0x8, R17 ;  /* 0x00000008040c7824 */ /* 0x000fc800078e0211 */
[----:B------:R-:W0:Y:S02]  /*158d0*/  SYNCS.PHASECHK.TRANS64.TRYWAIT P1, [R12+URZ+0x80], R5 ;  /* 0x000080050c0075a7 */ /* 0x000e24000802017f */
[----:B01----:R-:W-:Y:S05]  /*158e0*/  @!P1 BRA `(.L_x_517) ;  /* 0x0000001400449947 */ /* 0x003fea0003800000 */
.L_x_549:
[----:B0-----:R-:W-:Y:S01]  /*158f0*/  PRMT R5, R13, 0x9910, RZ ;  /* 0x000099100d057816 */ /* 0x001fe200000000ff */
[----:B------:R0:W-:Y:S03]  /*15900*/  @!P2 SYNCS.ARRIVE.TRANS64 RZ, [R12+URZ], R7 ;  /* 0x000000070cffa9a7 */ /* 0x0001e6000800003f */
[----:B------:R-:W-:-:S13]  /*15910*/  ISETP.NE.AND P1, PT, R5, 0x2, PT ;  /* 0x000000020500780c */ /* 0x000fda0003f25270 */
[----:B0-----:R-:W-:Y:S05]  /*15920*/  @P1 BRA `(.L_x_518) ;  /* 0x0000000000041947 */ /* 0x001fea0003800000 */
[----:B------:R-:W-:Y:S01]  /*15930*/  BPT.TRAP 0x1 ;  /* 0x000000040000795c */ /* 0x000fe20000300000 */
.L_x_518:
[----:B------:R-:W-:Y:S05]  /*15940*/  @P0 BRA `(.L_x_519) ;  /* 0x0000000000040947 */ /* 0x000fea0003800000 */
[----:B------:R-:W-:Y:S01]  /*15950*/  BPT.TRAP 0x1 ;  /* 0x000000040000795c */ /* 0x000fe20000300000 */
.L_x_519:
[--C-:B------:R-:W-:Y:S01]  /*15960*/  IMAD R5, R4, 0x1800, R17.reuse ;  /* 0x0000180004057824 */ /* 0x100fe200078e0211 */
[----:B------:R-:W-:Y:S01]  /*15970*/  R2UR UR9, R12 ;  /* 0x000000000c0972ca */ /* 0x000fe200000e0000 */
[----:B------:R-:W-:Y:S01]  /*15980*/  IMAD R17, R4, 0x1e00, R17 ;  /* 0x00001e0004117824 */ /* 0x000fe200078e0211 */
[----:B------:R-:W-:Y:S01]  /*15990*/  UIADD3 UR4, UP0, UR22, 0xf0, URZ ;  /* 0x000000f016047890 */ /* 0x000fe2000ff1e03f */
[----:B------:R-:W-:Y:S01]  /*159a0*/  VIADD R2, R2, 0xffffffff ;  /* 0xffffffff02027836 */ /* 0x000fe20000000000 */
[----:B------:R-:W-:Y:S01]  /*159b0*/  R2UR UR5, R5 ;  /* 0x00000000050572ca */ /* 0x000fe200000e0000 */
[----:B------:R-:W-:Y:S01]  /*159c0*/  UIADD3 UR24, UP1, UR22, 0x1f0, URZ ;  /* 0x000001f016187890 */ /* 0x000fe2000ff3e03f */
[----:B------:R-:W-:Y:S01]  /*159d0*/  R2UR UR8, R17 ;  /* 0x00000000110872ca */ /* 0x000fe200000e0000 */
[----:B------:R-:W-:Y:S01]  /*159e0*/  VIADD R4, R4, 0x1 ;  /* 0x0000000104047836 */ /* 0x000fe20000000000 */
[----:B------:R-:W-:Y:S01]  /*159f0*/  R2UR UR11, R15 ;  /* 0x000000000f0b72ca */ /* 0x000fe200000e0000 */
[----:B------:R-:W-:Y:S01]  /*15a00*/  UIADD3.X UR25, URZ, UR23, URZ, UP1, !UPT ;  /* 0x000000173f197290 */ /* 0x000fe20008ffe43f */
[----:B------:R-:W-:Y:S01]  /*15a10*/  R2UR UR10, R16 ;  /* 0x00000000100a72ca */ /* 0x000fe200000e0000 */
[----:B------:R-:W-:Y:S01]  /*15a20*/  UMOV UR6, 0x0 ;  /* 0x0000000000067882 */ /* 0x000fe20000000000 */
[----:B------:R-:W-:Y:S01]  /*15a30*/  R2UR UR12, R6 ;  /* 0x00000000060c72ca */ /* 0x000fe200000e0000 */
[----:B------:R-:W-:Y:S01]  /*15a40*/  UMOV UR7, 0x10000000 ;  /* 0x1000000000077882 */ /* 0x000fe20000000000 */
[----:B------:R-:W-:Y:S01]  /*15a50*/  R2UR UR19, R14 ;  /* 0x000000000e1372ca */ /* 0x000fe200000e0000 */
[----:B------:R-:W-:Y:S01]  /*15a60*/  VIADD R16, R16, 0x10 ;  /* 0x0000001010107836 */ /* 0x000fe20000000000 */
[----:B------:R-:W-:Y:S01]  /*15a70*/  ISETP.GT.AND P3, PT, R2, 0x1, PT ;  /* 0x000000010200780c */ /* 0x000fe20003f64270 */
[----:B------:R-:W-:Y:S01]  /*15a80*/  UIADD3 UR14, UR5, 0x200, URZ ;  /* 0x00000200050e7890 */ /* 0x000fe2000fffe03f */
[----:B------:R-:W-:Y:S01]  /*15a90*/  ISETP.NE.AND P1, PT, R4, 0x10, PT ;  /* 0x000000100400780c */ /* 0x000fe20003f25270 */
[----:B------:R-:W-:-:S02]  /*15aa0*/  UIADD3.X UR5, URZ, UR23, URZ, UP0, !UPT ;  /* 0x000000173f057290 */ /* 0x000fc400087fe43f */
[----:B------:R-:W-:Y:S01]  /*15ab0*/  UIADD3 UR15, UR8, 0x18200, URZ ;  /* 0x00018200080f7890 */ /* 0x000fe2000fffe03f */
[----:B------:R-:W-:Y:S02]  /*15ac0*/  SEL R12, RZ, 0x1, P1 ;  /* 0x00000001ff0c7807 */ /* 0x000fe40000800000 */
[----:B------:R-:W-:Y:S01]  /*15ad0*/  UMOV UR8, UR14 ;  /* 0x0000000e00087c82 */ /* 0x000fe20008000000 */
[----:B------:R-:W-:Y:S02]  /*15ae0*/  SEL R4, R4, RZ, P1 ;  /* 0x000000ff04047207 */ /* 0x000fe40000800000 */
[----:B------:R-:W-:Y:S01]  /*15af0*/  LOP3.LUT R3, R3, R12, RZ, 0x3c, !PT ;  /* 0x0000000c03037212 */ /* 0x000fe200078e3cff */
[----:B------:R0:W-:Y:S02]  /*15b00*/  UTMALDG.3D [UR8], [UR4], desc[UR6] ;  /* 0x00000608040075b4 */ /* 0x0001e40008011000 */
[----:B0-----:R-:W-:Y:S01]  /*15b10*/  UMOV UR8, UR15 ;  /* 0x0000000f00087c82 */ /* 0x001fe20008000000 */
[----:B------:R-:W-:-:S02]  /*15b20*/  UMOV UR11, UR19 ;  /* 0x00000013000b7c82 */ /* 0x000fc40008000000 */
[----:B------:R0:W-:Y:S02]  /*15b30*/  UTMALDG.3D [UR8], [UR24], desc[UR6] ;  /* 0x00000608180075b4 */ /* 0x0001e40008011000 */
[----:B0-----:R-:W-:Y:S05]  /*15b40*/  @P3 BRA `(.L_x_520) ;  /* 0xfffffffc00483947 */ /* 0x001fea000383ffff */
.L_x_516:
[----:B------:R-:W-:Y:S05]  /*15b50*/  BSYNC B1 ;  /* 0x0000000000017941 */ /* 0x000fea0003800000 */
.L_x_515:
[----:B------:R-:W2:Y:S01]  /*15b60*/  LDL.LU R18, [R1+0xb8] ;  /* 0x0000b80001127983 */ /* 0x000ea20000300800 */
[----:B------:R-:W-:Y:S01]  /*15b70*/  LOP3.LUT P3, RZ, R10, 0xff, RZ, 0xc0, !PT ;  /* 0x000000ff0aff7812 */ /* 0x000fe2000786c0ff */
[C---:B------:R-:W-:Y:S01]  /*15b80*/  IMAD.IADD R0, R11.reuse, 0x1, R0 ;  /* 0x000000010b007824 */ /* 0x040fe200078e0200 */
[----:B------:R-:W-:Y:S01]  /*15b90*/  ULDC.64 UR4, c[0x0][0x650] ;  /* 0x0001940000047ab9 */ /* 0x000fe20000000a00 */
[----:B------:R-:W3:Y:S01]  /*15ba0*/  LDL.LU R17, [R1+0xbc] ;  /* 0x0000bc0001117983 */ /* 0x000ee20000300800 */
[----:B------:R-:W-:Y:S01]  /*15bb0*/  BSSY B1, `(.L_x_521) ;  /* 0x0000071000017945 */ /* 0x000fe20003800000 */
[----:B------:R-:W-:Y:S01]  /*15bc0*/  IMAD.MOV.U32 R7, RZ, RZ, -0x1 ;  /* 0xffffffffff077424 */ /* 0x000fe200078e00ff */
[----:B------:R-:W-:Y:S01]  /*15bd0*/  ISETP.GT.U32.AND P1, PT, R0, 0xf, PT ;  /* 0x0000000f0000780c */ /* 0x000fe20003f24070 */
[----:B------:R-:W-:Y:S01]  /*15be0*/  IMAD.MOV.U32 R12, RZ, RZ, -0x1 ;  /* 0xffffffffff0c7424 */ /* 0x000fe200078e00ff */
[----:B------:R-:W-:Y:S01]  /*15bf0*/  SHF.R.U32.HI R2, RZ, 0x4, R0 ;  /* 0x00000004ff027819 */ /* 0x000fe20000011600 */
[----:B------:R-:W-:Y:S01]  /*15c00*/  IMAD.MOV.U32 R6, RZ, RZ, -0x1 ;  /* 0xffffffffff067424 */ /* 0x000fe200078e00ff */
[----:B------:R-:W-:-:S02]  /*15c10*/  ISETP.LT.U32.AND P1, PT, R11, 0x10, P1 ;  /* 0x000000100b00780c */ /* 0x000fc40000f21070 */
[----:B------:R-:W-:Y:S01]  /*15c20*/  LOP3.LUT R2, R2, 0x1, RZ, 0xc0, !PT ;  /* 0x0000000102027812 */ /* 0x000fe200078ec0ff */
[----:B------:R-:W0:Y:S01]  /*15c30*/  @P3 S2R R4, SR_CgaCtaId ;  /* 0x0000000000043919 */ /* 0x000e220000008800 */
[----:B------:R-:W-:Y:S02]  /*15c40*/  @P3 MOV R3, 0x400 ;  /* 0x0000040000033802 */ /* 0x000fe40000000f00 */
[----:B------:R-:W-:Y:S02]  /*15c50*/  LOP3.LUT R0, R0, 0xf, RZ, 0xc0, !PT ;  /* 0x0000000f00007812 */ /* 0x000fe400078ec0ff */
[----:B------:R-:W-:Y:S02]  /*15c60*/  PRMT R10, RZ, 0x7610, R10 ;  /* 0x00007610ff0a7816 */ /* 0x000fe4000000000a */
[----:B0-----:R-:W-:-:S04]  /*15c70*/  @P3 LEA R3, R4, R3, 0x18 ;  /* 0x0000000304033211 */ /* 0x001fc800078ec0ff */
[----:B------:R0:W-:Y:S01]  /*15c80*/  @P3 SYNCS.ARRIVE.TRANS64.A1T0 RZ, [R3+URZ+0x118], RZ ;  /* 0x000118ff03ff39a7 */ /* 0x0001e2000810003f */
[----:B------:R-:W-:-:S04]  /*15c90*/  ISETP.NE.U32.AND P3, PT, R2, 0x1, PT ;  /* 0x000000010200780c */ /* 0x000fc80003f65070 */
[----:B------:R-:W-:Y:S02]  /*15ca0*/  ISETP.GT.U32.AND P3, PT, R11, 0xf, !P3 ;  /* 0x0000000f0b00780c */ /* 0x000fe40005f64070 */
[----:B0-----:R-:W-:Y:S02]  /*15cb0*/  SEL R3, RZ, 0x1, !P1 ;  /* 0x00000001ff037807 */ /* 0x001fe40004800000 */
[----:B------:R-:W-:-:S04]  /*15cc0*/  SEL R2, RZ, 0x1, !P3 ;  /* 0x00000001ff027807 */ /* 0x000fc80005800000 */
[----:B------:R-:W-:Y:S02]  /*15cd0*/  LOP3.LUT R8, R2, R8, R3, 0x96, !PT ;  /* 0x0000000802087212 */ /* 0x000fe400078e9603 */
[----:B------:R-:W-:Y:S02]  /*15ce0*/  PRMT R2, RZ, 0x7610, R2 ;  /* 0x00007610ff027816 */ /* 0x000fe40000000002 */
[----:B---3--:R-:W-:-:S04]  /*15cf0*/  IADD3 R17, P4, R17, UR20, RZ ;  /* 0x0000001411117c10 */ /* 0x008fc8000ff9e0ff */
[----:B--2---:R-:W-:Y:S01]  /*15d00*/  IADD3.X R18, R18, UR13, RZ, P4, !PT ;  /* 0x0000000d12127c10 */ /* 0x004fe2000a7fe4ff */
[----:B------:R0:W-:Y:S01]  /*15d10*/  STL [R1+0xbc], R17 ;  /* 0x0000bc1101007387 */ /* 0x0001e20000100800 */
[----:B------:R-:W-:-:S03]  /*15d20*/  ISETP.GE.U32.AND P4, PT, R17, UR4, PT ;  /* 0x0000000411007c0c */ /* 0x000fc6000bf86070 */
[----:B------:R0:W-:Y:S01]  /*15d30*/  STL [R1+0xb8], R18 ;  /* 0x0000b81201007387 */ /* 0x0001e20000100800 */
[----:B------:R-:W-:-:S13]  /*15d40*/  ISETP.GE.U32.AND.EX P1, PT, R18, UR5, PT, P4 ;  /* 0x0000000512007c0c */ /* 0x000fda000bf26140 */
[----:B0-----:R-:W-:Y:S05]  /*15d50*/  @P1 BRA `(.L_x_522) ;  /* 0x0000000400581947 */ /* 0x001fea0003800000 */
[----:B------:R-:W-:Y:S01]  /*15d60*/  ULDC.64 UR4, c[0x0][0x628] ;  /* 0x00018a0000047ab9 */ /* 0x000fe20000000a00 */
[----:B------:R-:W0:Y:S01]  /*15d70*/  S2R R14, SR_CTAID.X ;  /* 0x00000000000e7919 */ /* 0x000e220000002500 */
[----:B------:R-:W-:Y:S01]  /*15d80*/  ISETP.NE.U32.AND P1, PT, RZ, UR4, PT ;  /* 0x00000004ff007c0c */ /* 0x000fe2000bf25070 */
[----:B------:R-:W-:Y:S01]  /*15d90*/  ULDC UR7, c[0x0][0x630] ;  /* 0x00018c0000077ab9 */ /* 0x000fe20000000800 */
[----:B------:R-:W-:Y:S01]  /*15da0*/  IMAD.MOV.U32 R2, RZ, RZ, R17 ;  /* 0x000000ffff027224 */ /* 0x000fe200078e0011 */
[----:B------:R-:W1:Y:S01]  /*15db0*/  S2R R12, SR_CTAID.Y ;  /* 0x00000000000c7919 */ /* 0x000e620000002600 */
[----:B------:R-:W-:Y:S01]  /*15dc0*/  ISETP.NE.AND.EX P1, PT, RZ, UR5, PT, P1 ;  /* 0x00000005ff007c0c */ /* 0x000fe2000bf25310 */
[----:B------:R-:W-:-:S12]  /*15dd0*/  IMAD.MOV.U32 R3, RZ, RZ, R18 ;  /* 0x000000ffff037224 */ /* 0x000fd800078e0012 */
[----:B------:R-:W-:Y:S05]  /*15de0*/  @!P1 BRA `(.L_x_523) ;  /* 0x0000000000289947 */ /* 0x000fea0003800000 */
[----:B------:R-:W-:Y:S02]  /*15df0*/  ULDC UR6, c[0x0][0x634] ;  /* 0x00018d0000067ab9 */ /* 0x000fe40000000800 */
[----:B------:R-:W-:-:S05]  /*15e00*/  IADD3 R7, P1, R17, UR6, RZ ;  /* 0x0000000611077c10 */ /* 0x000fca000ff3e0ff */
[----:B------:R-:W-:-:S04]  /*15e10*/  IMAD.X R15, RZ, RZ, R18, P1 ;  /* 0x000000ffff0f7224 */ /* 0x000fc800008e0612 */
[----:B------:R-:W-:-:S04]  /*15e20*/  IMAD.WIDE.U32 R4, R15, UR4, RZ ;  /* 0x000000040f047c25 */ /* 0x000fc8000f8e00ff */
[----:B------:R-:W-:-:S04]  /*15e30*/  IMAD.WIDE.U32 R4, P1, R7, UR5, R4 ;  /* 0x0000000507047c25 */ /* 0x000fc8000f820004 */
[----:B------:R-:W-:-:S04]  /*15e40*/  IMAD.WIDE.U32 R6, R7, UR4, RZ ;  /* 0x0000000407067c25 */ /* 0x000fc8000f8e00ff */
[----:B------:R-:W-:Y:S01]  /*15e50*/  IMAD.X R3, RZ, RZ, RZ, P1 ;  /* 0x000000ffff037224 */ /* 0x000fe200008e06ff */
[----:B------:R-:W-:Y:S01]  /*15e60*/  IADD3 RZ, P1, R7, R4, RZ ;  /* 0x0000000407ff7210 */ /* 0x000fe20007f3e0ff */
[----:B------:R-:W-:-:S04]  /*15e70*/  IMAD.MOV.U32 R2, RZ, RZ, R5 ;  /* 0x000000ffff027224 */ /* 0x000fc800078e0005 */
[----:B------:R-:W-:-:S08]  /*15e80*/  IMAD.WIDE.U32.X R2, R15, UR5, R2, P1 ;  /* 0x000000050f027c25 */ /* 0x000fd000088e0402 */
.L_x_523:
[--C-:B------:R-:W-:Y:S01]  /*15e90*/  SHF.R.U64 R6, R2, UR7, R3.reuse ;  /* 0x0000000702067c19 */ /* 0x100fe20008001203 */
[----:B------:R-:W-:Y:S01]  /*15ea0*/  ULDC.64 UR4, c[0x0][0x620] ;  /* 0x0001880000047ab9 */ /* 0x000fe20000000a00 */
[----:B------:R-:W-:Y:S01]  /*15eb0*/  SHF.R.U32.HI R2, RZ, UR7, R3 ;  /* 0x00000007ff027c19 */ /* 0x000fe20008011603 */
[----:B------:R-:W-:Y:S01]  /*15ec0*/  IMAD.MOV.U32 R3, RZ, RZ, R18 ;  /* 0x000000ffff037224 */ /* 0x000fe200078e0012 */
[----:B------:R-:W-:Y:S01]  /*15ed0*/  IADD3 R5, P1, RZ, -R6, RZ ;  /* 0x80000006ff057210 */ /* 0x000fe20007f3e0ff */
[----:B------:R-:W2:Y:S01]  /*15ee0*/  LDC R21, c[0x0][0x144] ;  /* 0x00005100ff157b82 */ /* 0x000ea20000000800 */
[----:B0-----:R-:W-:Y:S01]  /*15ef0*/  I2FP.F32.U32 R7, R14 ;  /* 0x0000000e00077245 */ /* 0x001fe20000201000 */
[----:B------:R-:W-:Y:S01]  /*15f00*/  ULDC.64 UR8, c[0x0][0x640] ;  /* 0x0001900000087ab9 */ /* 0x000fe20000000a00 */
[----:B------:R-:W-:Y:S01]  /*15f10*/  ULDC UR6, c[0x0][0x608] ;  /* 0x0001820000067ab9 */ /* 0x000fe20000000800 */
[----:B------:R-:W-:Y:S01]  /*15f20*/  IMAD.X R2, RZ, RZ, ~R2, P1 ;  /* 0x000000ffff027224 */ /* 0x000fe200008e0e02 */
[----:B------:R-:W-:-:S03]  /*15f30*/  ISETP.NE.U32.AND P1, PT, RZ, UR8, PT ;  /* 0x00000008ff007c0c */ /* 0x000fc6000bf25070 */
[----:B------:R-:W-:Y:S01]  /*15f40*/  IMAD R4, R2, UR4, RZ ;  /* 0x0000000402047c24 */ /* 0x000fe2000f8e02ff */
[----:B------:R-:W-:Y:S01]  /*15f50*/  ISETP.NE.AND.EX P1, PT, RZ, UR9, PT, P1 ;  /* 0x00000009ff007c0c */ /* 0x000fe2000bf25310 */
[----:B------:R-:W-:Y:S02]  /*15f60*/  IMAD.MOV.U32 R2, RZ, RZ, R17 ;  /* 0x000000ffff027224 */ /* 0x000fe400078e0011 */
[----:B------:R-:W0:Y:S02]  /*15f70*/  LDC R17, c[0x0][0x148] ;  /* 0x00005200ff117b82 */ /* 0x000e240000000800 */
[----:B------:R-:W-:Y:S01]  /*15f80*/  IMAD.WIDE.U32 R2, R5, UR4, R2 ;  /* 0x0000000405027c25 */ /* 0x000fe2000f8e0002 */
[----:B------:R-:W-:-:S03]  /*15f90*/  ULDC UR4, c[0x0][0x150] ;  /* 0x0000540000047ab9 */ /* 0x000fc60000000800 */
[----:B------:R-:W-:Y:S02]  /*15fa0*/  IMAD R5, R5, UR5, R4 ;  /* 0x0000000505057c24 */ /* 0x000fe4000f8e0204 */
[----:B------:R-:W-:Y:S01]  /*15fb0*/  FMUL R4, R7, UR4 ;  /* 0x0000000407047c20 */ /* 0x000fe20008400000 */
[----:B------:R-:W-:Y:S01]  /*15fc0*/  ULDC UR4, c[0x0][0x618] ;  /* 0x0001860000047ab9 */ /* 0x000fe20000000800 */
[----:B------:R-:W-:Y:S01]  /*15fd0*/  ULDC UR5, c[0x0][0x154] ;  /* 0x0000550000057ab9 */ /* 0x000fe20000000800 */
[----:B------:R-:W-:-:S03]  /*15fe0*/  IMAD.IADD R3, R3, 0x1, R5 ;  /* 0x0000000103037824 */ /* 0x000fc600078e0205 */
[----:B------:R-:W3:Y:S02]  /*15ff0*/  F2I.U32.TRUNC.NTZ R4, R4 ;  /* 0x0000000400047305 */ /* 0x000ee4000020f000 */
[----:B------:R-:W-:Y:S02]  /*16000*/  SHF.R.U64 R7, R2, UR4, R3 ;  /* 0x0000000402077c19 */ /* 0x000fe40008001203 */
[----:B-1----:R-:W-:-:S05]  /*16010*/  I2FP.F32.U32 R2, R12 ;  /* 0x0000000c00027245 */ /* 0x002fca0000201000 */
[----:B------:R-:W-:Y:S01]  /*16020*/  FMUL R18, R2, UR5 ;  /* 0x0000000502127c20 */ /* 0x000fe20008400000 */
[----:B------:R-:W-:Y:S01]  /*16030*/  SHF.R.U32.HI R2, RZ, UR4, R3 ;  /* 0x00000004ff027c19 */ /* 0x000fe20008011603 */
[----:B------:R-:W-:-:S03]  /*16040*/  ULDC UR4, c[0x0][0x658] ;  /* 0x0001960000047ab9 */ /* 0x000fc60000000800 */
[--C-:B------:R-:W-:Y:S01]  /*16050*/  SHF.R.U64 R16, R7, UR6, R2.reuse ;  /* 0x0000000607107c19 */ /* 0x100fe20008001202 */
[----:B------:R-:W1:Y:S01]  /*16060*/  F2I.U32.TRUNC.NTZ R18, R18 ;  /* 0x0000001200127305 */ /* 0x000e62000020f000 */
[----:B------:R-:W-:Y:S01]  /*16070*/  SHF.R.U32.HI R3, RZ, UR6, R2 ;  /* 0x00000006ff037c19 */ /* 0x000fe20008011602 */
[----:B---3--:R-:W-:-:S03]  /*16080*/  IMAD.MOV R4, RZ, RZ, -R4 ;  /* 0x000000ffff047224 */ /* 0x008fc600078e0a04 */
[--C-:B------:R-:W-:Y:S01]  /*16090*/  SHF.R.U64 R15, R16, UR4, R3.reuse ;  /* 0x00000004100f7c19 */ /* 0x100fe20008001203 */
[----:B--2---:R-:W-:Y:S01]  /*160a0*/  IMAD R14, R21, R4, R14 ;  /* 0x00000004150e7224 */ /* 0x004fe200078e020e */
[----:B------:R-:W-:-:S03]  /*160b0*/  SHF.R.U32.HI R19, RZ, UR4, R3 ;  /* 0x00000004ff137c19 */ /* 0x000fc60008011603 */
[----:B------:R-:W-:Y:S02]  /*160c0*/  IMAD.MOV.U32 R2, RZ, RZ, R15 ;  /* 0x000000ffff027224 */ /* 0x000fe400078e000f */
[----:B------:R-:W-:Y:S01]  /*160d0*/  IMAD.MOV.U32 R3, RZ, RZ, R19 ;  /* 0x000000ffff037224 */ /* 0x000fe200078e0013 */
[----:B------:R-:W-:Y:S06]  /*160e0*/  @!P1 BRA `(.L_x_524) ;  /* 0x0000000000289947 */ /* 0x000fec0003800000 */
[----:B------:R-:W-:Y:S02]  /*160f0*/  ULDC UR4, c[0x0][0x64c] ;  /* 0x0001930000047ab9 */ /* 0x000fe40000000800 */
[----:B------:R-:W-:-:S05]  /*16100*/  IADD3 R3, P1, R15, UR4, RZ ;  /* 0x000000040f037c10 */ /* 0x000fca000ff3e0ff */
[----:B------:R-:W-:-:S04]  /*16110*/  IMAD.X R19, RZ, RZ, R19, P1 ;  /* 0x000000ffff137224 */ /* 0x000fc800008e0613 */
[----:B------:R-:W-:-:S04]  /*16120*/  IMAD.WIDE.U32 R4, R19, UR8, RZ ;  /* 0x0000000813047c25 */ /* 0x000fc8000f8e00ff */
[----:B------:R-:W-:-:S04]  /*16130*/  IMAD.WIDE.U32 R4, P1, R3, UR9, R4 ;  /* 0x0000000903047c25 */ /* 0x000fc8000f820004 */
[----:B------:R-:W-:-:S04]  /*16140*/  IMAD.WIDE.U32 R2, R3, UR8, RZ ;  /* 0x0000000803027c25 */ /* 0x000fc8000f8e00ff */
[----:B------:R-:W-:Y:S01]  /*16150*/  IMAD.MOV.U32 R2, RZ, RZ, R5 ;  /* 0x000000ffff027224 */ /* 0x000fe200078e0005 */
[----:B------:R-:W-:Y:S01]  /*16160*/  IADD3 RZ, P3, R3, R4, RZ ;  /* 0x0000000403ff7210 */ /* 0x000fe20007f7e0ff */
[----:B------:R-:W-:-:S04]  /*16170*/  IMAD.X R3, RZ, RZ, RZ, P1 ;  /* 0x000000ffff037224 */ /* 0x000fc800008e06ff */
[----:B------:R-:W-:-:S08]  /*16180*/  IMAD.WIDE.U32.X R2, R19, UR9, R2, P3 ;  /* 0x0000000913027c25 */ /* 0x000fd000098e0402 */
.L_x_524:
[----:B------:R-:W2:Y:S01]  /*16190*/  LDC R4, c[0x0][0x65c] ;  /* 0x00019700ff047b82 */ /* 0x000ea20000000800 */
[----:B------:R-:W-:Y:S01]  /*161a0*/  ULDC UR4, c[0x0][0x648] ;  /* 0x0001920000047ab9 */ /* 0x000fe20000000800 */
[----:B------:R-:W-:Y:S01]  /*161b0*/  LOP3.LUT R16, R16, UR17, RZ, 0xc0, !PT ;  /* 0x0000001110107c12 */ /* 0x000fe2000f8ec0ff */
[----:B-1----:R-:W-:Y:S01]  /*161c0*/  IMAD.MOV R18, RZ, RZ, -R18 ;  /* 0x000000ffff127224 */ /* 0x002fe200078e0a12 */
[----:B------:R-:W-:Y:S01]  /*161d0*/  SHF.R.U64 R3, R2, UR4, R3 ;  /* 0x0000000402037c19 */ /* 0x000fe20008001203 */
[----:B------:R-:W-:Y:S01]  /*161e0*/  ULDC UR4, c[0x0][0x638] ;  /* 0x00018e0000047ab9 */ /* 0x000fe20000000800 */
[----:B------:R-:W-:-:S03]  /*161f0*/  ULDC UR5, c[0x0][0x610] ;  /* 0x0001840000057ab9 */ /* 0x000fc60000000800 */
[----:B------:R-:W-:Y:S02]  /*16200*/  IMAD.MOV R2, RZ, RZ, -R3 ;  /* 0x000000ffff027224 */ /* 0x000fe400078e0a03 */
[----:B------:R-:W-:Y:S02]  /*16210*/  IMAD R3, R3, UR18, R16 ;  /* 0x0000001203037c24 */ /* 0x000fe4000f8e0210 */
[----:B------:R-:W-:Y:S01]  /*16220*/  IMAD R15, R2, UR4, R15 ;  /* 0x00000004020f7c24 */ /* 0x000fe2000f8e020f */
[----:B------:R-:W-:Y:S01]  /*16230*/  ULDC UR4, c[0x0][0x600] ;  /* 0x0001800000047ab9 */ /* 0x000fe20000000800 */
[----:B------:R-:W-:Y:S01]  /*16240*/  IMAD.MOV.U32 R2, RZ, RZ, 0x1 ;  /* 0x00000001ff027424 */ /* 0x000fe200078e00ff */
[----:B--2---:R-:W-:Y:S02]  /*16250*/  ISETP.NE.AND P1, PT, R4, 0x1, PT ;  /* 0x000000010400780c */ /* 0x004fe40003f25270 */
[----:B------:R-:W-:-:S05]  /*16260*/  LOP3.LUT R4, R7, UR16, RZ, 0xc0, !PT ;  /* 0x0000001007047c12 */ /* 0x000fca000f8ec0ff */
[----:B------:R-:W-:-:S06]  /*16270*/  IMAD R15, R15, UR4, R4 ;  /* 0x000000040f0f7c24 */ /* 0x000fcc000f8e0204 */
[----:B0-----:R-:W-:-:S04]  /*16280*/  @P1 IMAD R14, R17, R18, R12 ;  /* 0x00000012110e1224 */ /* 0x001fc800078e020c */
[----:B------:R-:W-:-:S05]  /*16290*/  IMAD R14, R3, UR5, R14 ;  /* 0x00000005030e7c24 */ /* 0x000fca000f8e020e */
[----:B------:R-:W-:Y:S02]  /*162a0*/  SEL R12, R15, R14, !P1 ;  /* 0x0000000e0f0c7207 */ /* 0x000fe40004800000 */
[----:B------:R-:W-:-:S07]  /*162b0*/  SEL R7, R14, R15, !P1 ;  /* 0x0000000f0e077207 */ /* 0x000fce0004800000 */
.L_x_522:
[----:B------:R-:W-:Y:S05]  /*162c0*/  BSYNC B1 ;  /* 0x0000000000017941 */ /* 0x000fea0003800000 */
.L_x_521:
[----:B------:R-:W-:-:S13]  /*162d0*/  LOP3.LUT P1, RZ, R2, 0xff, RZ, 0xc0, !PT ;  /* 0x000000ff02ff7812 */ /* 0x000fda000782c0ff */
[----:B------:R-:W-:Y:S05]  /*162e0*/  @P1 BRA `(.L_x_525) ;  /* 0xfffffff4002c1947 */ /* 0x000fea000383ffff */
[----:B------:R-:W-:Y:S05]  /*162f0*/  BSYNC B0 ;  /* 0x0000000000007941 */ /* 0x000fea0003800000 */
.L_x_513:
[----:B------:R-:W-:-:S03]  /*16300*/  UMOV UR4, 0xffffffff ;  /* 0xffffffff00047882 */ /* 0x000fc60000000000 */
[----:B------:R-:W-:Y:S05]  /*16310*/  BRA.DIV UR4, `(.L_x_526) ;  /* 0x0000000a04cc7947 */ /* 0x000fea000b800000 */
[----:B------:R-:W-:-:S13]  /*16320*/  ELECT P6, URZ, PT ;  /* 0x00000000003f782f */ /* 0x000fda00038c0000 */
.L_x_552:
[----:B------:R-:W-:Y:S04]  /*16330*/  BSSY B0, `(.L_x_527) ;  /* 0x0000098000007945 */ /* 0x000fe80003800000 */
[----:B------:R-:W-:Y:S05]  /*16340*/  @!P6 BRA `(.L_x_528) ;  /* 0x000000080058e947 */ /* 0x000fea0003800000 */
[----:B------:R-:W2:Y:S02]  /*16350*/  LDL.LU R2, [R1+0xb0] ;  /* 0x0000b00001027983 */ /* 0x000ea40000300800 */
[----:B--2---:R-:W-:-:S04]  /*16360*/  LOP3.LUT R2, R2, 0x2, RZ, 0xfc, !PT ;  /* 0x0000000202027812 */ /* 0x004fc800078efcff */
[----:B------:R-:W-:-:S13]  /*16370*/  ISETP.NE.AND P0, PT, R2, 0x3, PT ;  /* 0x000000030200780c */ /* 0x000fda0003f05270 */
[----:B------:R-:W-:Y:S05]  /*16380*/  @!P0 BRA `(.L_x_529) ;  /* 0x0000000000048947 */ /* 0x000fea0003800000 */
[----:B------:R-:W-:Y:S01]  /*16390*/  BPT.TRAP 0x1 ;  /* 0x000000040000795c */ /* 0x000fe20000300000 */
.L_x_529:
[----:B------:R-:W0:Y:S01]  /*163a0*/  S2R R3, SR_CgaCtaId ;  /* 0x0000000000037919 */ /* 0x000e220000008800 */
[----:B------:R-:W-:-:S04]  /*163b0*/  MOV R2, 0x400 ;  /* 0x0000040000027802 */ /* 0x000fc80000000f00 */
[----:B0-----:R-:W-:Y:S02]  /*163c0*/  LEA R3, R3, R2, 0x18 ;  /* 0x0000000203037211 */ /* 0x001fe400078ec0ff */
[----:B------:R-:W-:-:S03]  /*163d0*/  SHF.L.U32 R2, R8, 0x1f, RZ ;  /* 0x0000001f08027819 */ /* 0x000fc600000006ff */
[----:B------:R-:W-:-:S04]  /*163e0*/  VIADD R3, R3, 0x80 ;  /* 0x0000008003037836 */ /* 0x000fc80000000000 */
[C---:B------:R-:W-:Y:S02]  /*163f0*/  IMAD R7, R0.reuse, 0x8, R3 ;  /* 0x0000000800077824 */ /* 0x040fe400078e0203 */
[----:B------:R-:W-:Y:S02]  /*16400*/  VIADD R0, R0, 0x1 ;  /* 0x0000000100007836 */ /* 0x000fe40000000000 */
[----:B------:R-:W0:Y:S03]  /*16410*/  SYNCS.PHASECHK.TRANS64.TRYWAIT P0, [R7+URZ], R2 ;  /* 0x00000002070075a7 */ /* 0x000e26000800017f */
[----:B------:R-:W-:-:S04]  /*16420*/  ISETP.NE.AND P1, PT, R0, 0x10, PT ;  /* 0x000000100000780c */ /* 0x000fc80003f25270 */
[----:B------:R-:W-:Y:S02]  /*16430*/  SEL R5, RZ, 0x1, P1 ;  /* 0x00000001ff057807 */ /* 0x000fe40000800000 */
[----:B------:R-:W-:Y:S02]  /*16440*/  SEL R0, R0, RZ, P1 ;  /* 0x000000ff00007207 */ /* 0x000fe40000800000 */
[----:B------:R-:W-:-:S03]  /*16450*/  LOP3.LUT R5, R8, R5, RZ, 0x3c, !PT ;  /* 0x0000000508057212 */ /* 0x000fc600078e3cff */
[----:B------:R-:W-:Y:S01]  /*16460*/  IMAD R9, R0, 0x8, R3 ;  /* 0x0000000800097824 */ /* 0x000fe200078e0203 */
[----:B------:R-:W-:Y:S01]  /*16470*/  SHF.L.U32 R4, R5, 0x1f, RZ ;  /* 0x0000001f05047819 */ /* 0x000fe200000006ff */
[----:B0-----:R-:W-:Y:S06]  /*16480*/  @!P0 BRA `(.L_x_530) ;  /* 0x0000000800908947 */ /* 0x001fec0003800000 */
.L_x_553:
[----:B------:R-:W1:Y:S01]  /*16490*/  SYNCS.PHASECHK.TRANS64.TRYWAIT P0, [R9+URZ], R4 ;  /* 0x00000004090075a7 */ /* 0x000e62000800017f */
[----:B------:R-:W-:-:S05]  /*164a0*/  VIADD R0, R0, 0x1 ;  /* 0x0000000100007836 */ /* 0x000fca0000000000 */
[----:B------:R-:W-:-:S04]  /*164b0*/  ISETP.NE.AND P1, PT, R0, 0x10, PT ;  /* 0x000000100000780c */ /* 0x000fc80003f25270 */
[----:B0-----:R-:W-:Y:S02]  /*164c0*/  SEL R2, RZ, 0x1, P1 ;  /* 0x00000001ff027807 */ /* 0x001fe40000800000 */
[----:B------:R-:W-:Y:S02]  /*164d0*/  SEL R0, R0, RZ, P1 ;  /* 0x000000ff00007207 */ /* 0x000fe40000800000 */
[----:B------:R-:W-:-:S03]  /*164e0*/  LOP3.LUT R7, R5, R2, RZ, 0x3c, !PT ;  /* 0x0000000205077212 */ /* 0x000fc600078e3cff */
[----:B------:R-:W-:Y:S01]  /*164f0*/  IMAD R6, R0, 0x8, R3 ;  /* 0x0000000800067824 */ /* 0x000fe200078e0203 */
[----:B------:R-:W-:Y:S01]  /*16500*/  SHF.L.U32 R5, R7, 0x1f, RZ ;  /* 0x0000001f07057819 */ /* 0x000fe200000006ff */
[----:B-1----:R-:W-:Y:S06]  /*16510*/  @!P0 BRA `(.L_x_531) ;  /* 0x0000000800808947 */ /* 0x002fec0003800000 */
.L_x_554:
[----:B------:R-:W1:Y:S01]  /*16520*/  SYNCS.PHASECHK.TRANS64.TRYWAIT P0, [R6+URZ], R5 ;  /* 0x00000005060075a7 */ /* 0x000e62000800017f */
[----:B------:R-:W-:-:S05]  /*16530*/  VIADD R0, R0, 0x1 ;  /* 0x0000000100007836 */ /* 0x000fca0000000000 */
[----:B------:R-:W-:-:S04]  /*16540*/  ISETP.NE.AND P1, PT, R0, 0x10, PT ;  /* 0x000000100000780c */ /* 0x000fc80003f25270 */
[----:B------:R-:W-:Y:S02]  /*16550*/  SEL R2, RZ, 0x1, P1 ;  /* 0x00000001ff027807 */ /* 0x000fe40000800000 */
[----:B------:R-:W-:Y:S02]  /*16560*/  SEL R0, R0, RZ, P1 ;  /* 0x000000ff00007207 */ /* 0x000fe40000800000 */
[----:B------:R-:W-:-:S03]  /*16570*/  LOP3.LUT R7, R7, R2, RZ, 0x3c, !PT ;  /* 0x0000000207077212 */ /* 0x000fc600078e3cff */
[----:B0-----:R-:W-:Y:S01]  /*16580*/  IMAD R9, R0, 0x8, R3 ;  /* 0x0000000800097824 */ /* 0x001fe200078e0203 */
[----:B------:R-:W-:Y:S01]  /*16590*/  SHF.L.U32 R4, R7, 0x1f, RZ ;  /* 0x0000001f07047819 */ /* 0x000fe200000006ff */
[----:B-1----:R-:W-:Y:S06]  /*165a0*/  @!P0 BRA `(.L_x_532) ;  /* 0x0000000800708947 */ /* 0x002fec0003800000 */
.L_x_555:
        /* <DEDUP_REMOVED lines=9> */
.L_x_556:
        /* <DEDUP_REMOVED lines=9> */
.L_x_557:
        /* <DEDUP_REMOVED lines=9> */
.L_x_558:
        /* <DEDUP_REMOVED lines=9> */
.L_x_559:
        /* <DEDUP_REMOVED lines=9> */
.L_x_560:
        /* <DEDUP_REMOVED lines=9> */
.L_x_561:
        /* <DEDUP_REMOVED lines=9> */
.L_x_562:
        /* <DEDUP_REMOVED lines=9> */
.L_x_563:
        /* <DEDUP_REMOVED lines=9> */
.L_x_564:
        /* <DEDUP_REMOVED lines=9> */
.L_x_565:
        /* <DEDUP_REMOVED lines=9> */
.L_x_566:
[----:B------:R-:W1:Y:S01]  /*16be0*/  SYNCS.PHASECHK.TRANS64.TRYWAIT P0, [R6+URZ], R5 ;  /* 0x00000005060075a7 */ /* 0x000e62000800017f */
[----:B------:R-:W-:-:S05]  /*16bf0*/  VIADD R0, R0, 0x1 ;  /* 0x0000000100007836 */ /* 0x000fca0000000000 */
[----:B------:R-:W-:-:S04]  /*16c00*/  ISETP.NE.AND P1, PT, R0, 0x10, PT ;  /* 0x000000100000780c */ /* 0x000fc80003f25270 */
[----:B------:R-:W-:Y:S02]  /*16c10*/  SEL R2, RZ, 0x1, P1 ;  /* 0x00000001ff027807 */ /* 0x000fe40000800000 */
[----:B------:R-:W-:Y:S02]  /*16c20*/  SEL R0, R0, RZ, P1 ;  /* 0x000000ff00007207 */ /* 0x000fe40000800000 */
[----:B------:R-:W-:Y:S01]  /*16c30*/  LOP3.LUT R2, R7, R2, RZ, 0x3c, !PT ;  /* 0x0000000207027212 */ /* 0x000fe200078e3cff */
[----:B-1----:R-:W-:Y:S06]  /*16c40*/  @!P0 BRA `(.L_x_544) ;  /* 0x0000000400b88947 */ /* 0x002fec0003800000 */
.L_x_567:
[----:B------:R-:W-:Y:S01]  /*16c50*/  IMAD R3, R0, 0x8, R3 ;  /* 0x0000000800037824 */ /* 0x000fe200078e0203 */
[----:B------:R-:W-:-:S07]  /*16c60*/  SHF.L.U32 R0, R2, 0x1f, RZ ;  /* 0x0000001f02007819 */ /* 0x000fce00000006ff */
.L_x_545:
[----:B--2---:R2:W3:Y:S02]  /*16c70*/  SYNCS.PHASECHK.TRANS64.TRYWAIT P0, [R3+URZ], R0 ;  /* 0x00000000030075a7 */ /* 0x0044e4000800017f */
[----:B---3--:R-:W-:Y:S05]  /*16c80*/  @!P0 NANOSLEEP.SYNCS 0x989680 ;  /* 0x009896800000895d */ /* 0x008fea0003900000 */
[----:B------:R-:W3:Y:S02]  /*16c90*/  @!P0 SYNCS.PHASECHK.TRANS64 P0, [R3+URZ], R0 ;  /* 0x00000000030085a7 */ /* 0x000ee4000800007f */
[----:B---3--:R-:W-:Y:S05]  /*16ca0*/  @!P0 BRA `(.L_x_545) ;  /* 0xfffffffc00f08947 */ /* 0x008fea000383ffff */
.L_x_528:
[----:B------:R-:W-:Y:S05]  /*16cb0*/  BSYNC B0 ;  /* 0x0000000000007941 */ /* 0x000fea0003800000 */
.L_x_527:
[----:B------:R-:W-:Y:S05]  /*16cc0*/  EXIT ;  /* 0x000000000000794d */ /* 0x000fea0003800000 */
.L_x_18:
[----:B-1----:R1:W2:Y:S02]  /*16cd0*/  SYNCS.PHASECHK.TRANS64.TRYWAIT P1, [R3+URZ], R0 ;  /* 0x00000000030075a7 */ /* 0x0022a4000802017f */
[----:B--2---:R-:W-:Y:S05]  /*16ce0*/  @!P1 NANOSLEEP.SYNCS 0x989680 ;  /* 0x009896800000995d */ /* 0x004fea0003900000 */
[----:B------:R-:W2:Y:S02]  /*16cf0*/  @!P1 SYNCS.PHASECHK.TRANS64 P1, [R3+URZ], R0 ;  /* 0x00000000030095a7 */ /* 0x000ea4000802007f */
[----:B--2---:R-:W-:Y:S05]  /*16d00*/  @!P1 BRA `(.L_x_18) ;  /* 0xfffffffc00f09947 */ /* 0x004fea000383ffff */
[----:B------:R-:W-:Y:S05]  /*16d10*/  BRA `(.L_x_17) ;  /* 0xfffffea800187947 */ /* 0x000fea000383ffff */
.L_x_23:
[----:B-1----:R-:W-:-:S04]  /*16d20*/  IMAD.U32 R8, RZ, RZ, UR4 ;  /* 0x00000004ff087e24 */ /* 0x002fc8000f8e00ff */
[----:B------:R1:W3:Y:S03]  /*16d30*/  SYNCS.PHASECHK.TRANS64.TRYWAIT P1, [R8+URZ], R4 ;  /* 0x00000004080075a7 */ /* 0x0002e6000802017f */
[----:B---3--:R-:W-:Y:S05]  /*16d40*/  @!P1 NANOSLEEP.SYNCS 0x989680 ;  /* 0x009896800000995d */ /* 0x008fea0003900000 */
[----:B------:R-:W3:Y:S02]  /*16d50*/  @!P1 SYNCS.PHASECHK.TRANS64 P1, [R8+URZ], R4 ;  /* 0x00000004080095a7 */ /* 0x000ee4000802007f */
[----:B---3--:R-:W-:Y:S05]  /*16d60*/  @!P1 BRA `(.L_x_23) ;  /* 0xfffffffc00ec9947 */ /* 0x008fea000383ffff */
[----:B------:R-:W-:Y:S05]  /*16d70*/  BRA `(.L_x_22) ;  /* 0xfffffeb800007947 */ /* 0x000fea000383ffff */
.L_x_514:
[----:B------:R-:W-:Y:S01]  /*16d80*/  BSSY B1, `(.L_x_546) ;  /* 0x0000006000017945 */ /* 0x000fe20003800000 */
[----:B------:R-:W-:-:S07]  /*16d90*/  IMAD.MOV.U32 R15, RZ, RZ, -0x1 ;  /* 0xffffffffff0f7424 */ /* 0x000fce00078e00ff */
[----:B------:R-:W-:Y:S05]  /*16da0*/  WARPSYNC.COLLECTIVE R15, `(.L_x_547) ;  /* 0x000000000f0c7348 */ /* 0x000fea0003c00000 */
[----:B------:R-:W-:Y:S02]  /*16db0*/  ELECT P6, UR62, PT ;  /* 0x00000000003e782f */ /* 0x000fe400038c0000 */
[----:B------:R-:W-:Y:S01]  /*16dc0*/  MOV R14, UR62 ;  /* 0x0000003e000e7c02 */ /* 0x000fe20008000f00 */
[----:B------:R-:W-:Y:S10]  /*16dd0*/  ENDCOLLECTIVE ;  /* 0x000000000000791b */ /* 0x000ff40003800000 */
.L_x_547:
[----:B------:R-:W-:Y:S05]  /*16de0*/  BSYNC B1 ;  /* 0x0000000000017941 */ /* 0x000fea0003800000 */
.L_x_546:
[----:B------:R-:W-:Y:S05]  /*16df0*/  BRA `(.L_x_548) ;  /* 0xffffffe800747947 */ /* 0x000fea000383ffff */
.L_x_517:
[----:B0-----:R0:W1:Y:S02]  /*16e00*/  SYNCS.PHASECHK.TRANS64.TRYWAIT P1, [R12+URZ+0x80], R5 ;  /* 0x000080050c0075a7 */ /* 0x001064000802017f */
[----:B-1----:R-:W-:Y:S05]  /*16e10*/  @!P1 NANOSLEEP.SYNCS 0x989680 ;  /* 0x009896800000995d */ /* 0x002fea0003900000 */
[----:B------:R-:W1:Y:S02]  /*16e20*/  @!P1 SYNCS.PHASECHK.TRANS64 P1, [R12+URZ+0x80], R5 ;  /* 0x000080050c0095a7 */ /* 0x000e64000802007f */
[----:B-1----:R-:W-:Y:S05]  /*16e30*/  @!P1 BRA `(.L_x_517) ;  /* 0xfffffffc00f09947 */ /* 0x002fea000383ffff */
[----:B------:R-:W-:Y:S05]  /*16e40*/  BRA `(.L_x_549) ;  /* 0xffffffe800a87947 */ /* 0x000fea000383ffff */
.L_x_526:
[----:B------:R-:W-:Y:S01]  /*16e50*/  BSSY B0, `(.L_x_550) ;  /* 0x0000006000007945 */ /* 0x000fe20003800000 */
[----:B------:R-:W-:-:S07]  /*16e60*/  IMAD.MOV.U32 R15, RZ, RZ, -0x1 ;  /* 0xffffffffff0f7424 */ /* 0x000fce00078e00ff */
[----:B------:R-:W-:Y:S05]  /*16e70*/  WARPSYNC.COLLECTIVE R15, `(.L_x_551) ;  /* 0x000000000f0c7348 */ /* 0x000fea0003c00000 */
[----:B------:R-:W-:Y:S02]  /*16e80*/  ELECT P6, UR62, PT ;  /* 0x00000000003e782f */ /* 0x000fe400038c0000 */
[----:B------:R-:W-:Y:S01]  /*16e90*/  MOV R14, UR62 ;  /* 0x0000003e000e7c02 */ /* 0x000fe20008000f00 */
[----:B------:R-:W-:Y:S10]  /*16ea0*/  ENDCOLLECTIVE ;  /* 0x000000000000791b */ /* 0x000ff40003800000 */
.L_x_551:
[----:B------:R-:W-:Y:S05]  /*16eb0*/  BSYNC B0 ;  /* 0x0000000000007941 */ /* 0x000fea0003800000 */
.L_x_550:
[----:B------:R-:W-:Y:S05]  /*16ec0*/  BRA `(.L_x_552) ;  /* 0xfffffff400187947 */ /* 0x000fea000383ffff */
.L_x_530:
[----:B0-----:R0:W1:Y:S02]  /*16ed0*/  SYNCS.PHASECHK.TRANS64.TRYWAIT P0, [R7+URZ], R2 ;  /* 0x00000002070075a7 */ /* 0x001064000800017f */
[----:B-1----:R-:W-:Y:S05]  /*16ee0*/  @!P0 NANOSLEEP.SYNCS 0x989680 ;  /* 0x009896800000895d */ /* 0x002fea0003900000 */
[----:B------:R-:W1:Y:S02]  /*16ef0*/  @!P0 SYNCS.PHASECHK.TRANS64 P0, [R7+URZ], R2 ;  /* 0x00000002070085a7 */ /* 0x000e64000800007f */
[----:B-1----:R-:W-:Y:S05]  /*16f00*/  @!P0 BRA `(.L_x_530) ;  /* 0xfffffffc00f08947 */ /* 0x002fea000383ffff */
[----:B------:R-:W-:Y:S05]  /*16f10*/  BRA `(.L_x_553) ;  /* 0xfffffff4005c7947 */ /* 0x000fea000383ffff */
.L_x_531:
[----:B0-----:R0:W1:Y:S02]  /*16f20*/  SYNCS.PHASECHK.TRANS64.TRYWAIT P0, [R9+URZ], R4 ;  /* 0x00000004090075a7 */ /* 0x001064000800017f */
[----:B-1----:R-:W-:Y:S05]  /*16f30*/  @!P0 NANOSLEEP.SYNCS 0x989680 ;  /* 0x009896800000895d */ /* 0x002fea0003900000 */
[----:B------:R-:W1:Y:S02]  /*16f40*/  @!P0 SYNCS.PHASECHK.TRANS64 P0, [R9+URZ], R4 ;  /* 0x00000004090085a7 */ /* 0x000e64000800007f */
[----:B-1----:R-:W-:Y:S05]  /*16f50*/  @!P0 BRA `(.L_x_531) ;  /* 0xfffffffc00f08947 */ /* 0x002fea000383ffff */
[----:B------:R-:W-:Y:S05]  /*16f60*/  BRA `(.L_x_554) ;  /* 0xfffffff4006c7947 */ /* 0x000fea000383ffff */
.L_x_532:
[----:B0-----:R0:W1:Y:S02]  /*16f70*/  SYNCS.PHASECHK.TRANS64.TRYWAIT P0, [R6+URZ], R5 ;  /* 0x00000005060075a7 */ /* 0x001064000800017f */
[----:B-1----:R-:W-:Y:S05]  /*16f80*/  @!P0 NANOSLEEP.SYNCS 0x989680 ;  /* 0x009896800000895d */ /* 0x002fea0003900000 */
[----:B------:R-:W1:Y:S02]  /*16f90*/  @!P0 SYNCS.PHASECHK.TRANS64 P0, [R6+URZ], R5 ;  /* 0x00000005060085a7 */ /* 0x000e64000800007f */
[----:B-1----:R-:W-:Y:S05]  /*16fa0*/  @!P0 BRA `(.L_x_532) ;  /* 0xfffffffc00f08947 */ /* 0x002fea000383ffff */
[----:B------:R-:W-:Y:S05]  /*16fb0*/  BRA `(.L_x_555) ;  /* 0xfffffff4007c7947 */ /* 0x000fea000383ffff */
.L_x_533:
[----:B0-----:R0:W1:Y:S02]  /*16fc0*/  SYNCS.PHASECHK.TRANS64.TRYWAIT P0, [R9+URZ], R4 ;  /* 0x00000004090075a7 */ /* 0x001064000800017f */
[----:B-1----:R-:W-:Y:S05]  /*16fd0*/  @!P0 NANOSLEEP.SYNCS 0x989680 ;  /* 0x009896800000895d */ /* 0x002fea0003900000 */
[----:B------:R-:W1:Y:S02]  /*16fe0*/  @!P0 SYNCS.PHASECHK.TRANS64 P0, [R9+URZ], R4 ;  /* 0x00000004090085a7 */ /* 0x000e64000800007f */
[----:B-1----:R-:W-:Y:S05]  /*16ff0*/  @!P0 BRA `(.L_x_533) ;  /* 0xfffffffc00f08947 */ /* 0x002fea000383ffff */
[----:B------:R-:W-:Y:S05]  /*17000*/  BRA `(.L_x_556) ;  /* 0xfffffff4008c7947 */ /* 0x000fea000383ffff */
.L_x_534:
[----:B0-----:R0:W1:Y:S02]  /*17010*/  SYNCS.PHASECHK.TRANS64.TRYWAIT P0, [R6+URZ], R5 ;  /* 0x00000005060075a7 */ /* 0x001064000800017f */
[----:B-1----:R-:W-:Y:S05]  /*17020*/  @!P0 NANOSLEEP.SYNCS 0x989680 ;  /* 0x009896800000895d */ /* 0x002fea0003900000 */
[----:B------:R-:W1:Y:S02]  /*17030*/  @!P0 SYNCS.PHASECHK.TRANS64 P0, [R6+URZ], R5 ;  /* 0x00000005060085a7 */ /* 0x000e64000800007f */
[----:B-1----:R-:W-:Y:S05]  /*17040*/  @!P0 BRA `(.L_x_534) ;  /* 0xfffffffc00f08947 */ /* 0x002fea000383ffff */
[----:B------:R-:W-:Y:S05]  /*17050*/  BRA `(.L_x_557) ;  /* 0xfffffff4009c7947 */ /* 0x000fea000383ffff */
.L_x_535:
[----:B0-----:R0:W1:Y:S02]  /*17060*/  SYNCS.PHASECHK.TRANS64.TRYWAIT P0, [R9+URZ], R4 ;  /* 0x00000004090075a7 */ /* 0x001064000800017f */
[----:B-1----:R-:W-:Y:S05]  /*17070*/  @!P0 NANOSLEEP.SYNCS 0x989680 ;  /* 0x009896800000895d */ /* 0x002fea0003900000 */
[----:B------:R-:W1:Y:S02]  /*17080*/  @!P0 SYNCS.PHASECHK.TRANS64 P0, [R9+URZ], R4 ;  /* 0x00000004090085a7 */ /* 0x000e64000800007f */
[----:B-1----:R-:W-:Y:S05]  /*17090*/  @!P0 BRA `(.L_x_535) ;  /* 0xfffffffc00f08947 */ /* 0x002fea000383ffff */
[----:B------:R-:W-:Y:S05]  /*170a0*/  BRA `(.L_x_558) ;  /* 0xfffffff400ac7947 */ /* 0x000fea000383ffff */
.L_x_536:
[----:B0-----:R0:W1:Y:S02]  /*170b0*/  SYNCS.PHASECHK.TRANS64.TRYWAIT P0, [R6+URZ], R5 ;  /* 0x00000005060075a7 */ /* 0x001064000800017f */
[----:B-1----:R-:W-:Y:S05]  /*170c0*/  @!P0 NANOSLEEP.SYNCS 0x989680 ;  /* 0x009896800000895d */ /* 0x002fea0003900000 */
[----:B------:R-:W1:Y:S02]  /*170d0*/  @!P0 SYNCS.PHASECHK.TRANS64 P0, [R6+URZ], R5 ;  /* 0x00000005060085a7 */ /* 0x000e64000800007f */
[----:B-1----:R-:W-:Y:S05]  /*170e0*/  @!P0 BRA `(.L_x_536) ;  /* 0xfffffffc00f08947 */ /* 0x002fea000383ffff */
[----:B------:R-:W-:Y:S05]  /*170f0*/  BRA `(.L_x_559) ;  /* 0xfffffff400bc7947 */ /* 0x000fea000383ffff */
.L_x_537:
[----:B0-----:R0:W1:Y:S02]  /*17100*/  SYNCS.PHASECHK.TRANS64.TRYWAIT P0, [R9+URZ], R4 ;  /* 0x00000004090075a7 */ /* 0x001064000800017f */
[----:B-1----:R-:W-:Y:S05]  /*17110*/  @!P0 NANOSLEEP.SYNCS 0x989680 ;  /* 0x009896800000895d */ /* 0x002fea0003900000 */
[----:B------:R-:W1:Y:S02]  /*17120*/  @!P0 SYNCS.PHASECHK.TRANS64 P0, [R9+URZ], R4 ;  /* 0x00000004090085a7 */ /* 0x000e64000800007f */
[----:B-1----:R-:W-:Y:S05]  /*17130*/  @!P0 BRA `(.L_x_537) ;  /* 0xfffffffc00f08947 */ /* 0x002fea000383ffff */
[----:B------:R-:W-:Y:S05]  /*17140*/  BRA `(.L_x_560) ;  /* 0xfffffff400cc7947 */ /* 0x000fea000383ffff */
.L_x_538:
[----:B0-----:R0:W1:Y:S02]  /*17150*/  SYNCS.PHASECHK.TRANS64.TRYWAIT P0, [R6+URZ], R5 ;  /* 0x00000005060075a7 */ /* 0x001064000800017f */
[----:B-1----:R-:W-:Y:S05]  /*17160*/  @!P0 NANOSLEEP.SYNCS 0x989680 ;  /* 0x009896800000895d */ /* 0x002fea0003900000 */
[----:B------:R-:W1:Y:S02]  /*17170*/  @!P0 SYNCS.PHASECHK.TRANS64 P0, [R6+URZ], R5 ;  /* 0x00000005060085a7 */ /* 0x000e64000800007f */
[----:B-1----:R-:W-:Y:S05]  /*17180*/  @!P0 BRA `(.L_x_538) ;  /* 0xfffffffc00f08947 */ /* 0x002fea000383ffff */
[----:B------:R-:W-:Y:S05]  /*17190*/  BRA `(.L_x_561) ;  /* 0xfffffff400dc7947 */ /* 0x000fea000383ffff */
.L_x_539:
[----:B0-----:R0:W1:Y:S02]  /*171a0*/  SYNCS.PHASECHK.TRANS64.TRYWAIT P0, [R9+URZ], R4 ;  /* 0x00000004090075a7 */ /* 0x001064000800017f */
[----:B-1----:R-:W-:Y:S05]  /*171b0*/  @!P0 NANOSLEEP.SYNCS 0x989680 ;  /* 0x009896800000895d */ /* 0x002fea0003900000 */
[----:B------:R-:W1:Y:S02]  /*171c0*/  @!P0 SYNCS.PHASECHK.TRANS64 P0, [R9+URZ], R4 ;  /* 0x00000004090085a7 */ /* 0x000e64000800007f */
[----:B-1----:R-:W-:Y:S05]  /*171d0*/  @!P0 BRA `(.L_x_539) ;  /* 0xfffffffc00f08947 */ /* 0x002fea000383ffff */
[----:B------:R-:W-:Y:S05]  /*171e0*/  BRA `(.L_x_562) ;  /* 0xfffffff400ec7947 */ /* 0x000fea000383ffff */
.L_x_540:
[----:B0-----:R0:W1:Y:S02]  /*171f0*/  SYNCS.PHASECHK.TRANS64.TRYWAIT P0, [R6+URZ], R5 ;  /* 0x00000005060075a7 */ /* 0x001064000800017f */
[----:B-1----:R-:W-:Y:S05]  /*17200*/  @!P0 NANOSLEEP.SYNCS 0x989680 ;  /* 0x009896800000895d */ /* 0x002fea0003900000 */
[----:B------:R-:W1:Y:S02]  /*17210*/  @!P0 SYNCS.PHASECHK.TRANS64 P0, [R6+URZ], R5 ;  /* 0x00000005060085a7 */ /* 0x000e64000800007f */
[----:B-1----:R-:W-:Y:S05]  /*17220*/  @!P0 BRA `(.L_x_540) ;  /* 0xfffffffc00f08947 */ /* 0x002fea000383ffff */
[----:B------:R-:W-:Y:S05]  /*17230*/  BRA `(.L_x_563) ;  /* 0xfffffff400fc7947 */ /* 0x000fea000383ffff */
.L_x_541:
[----:B0-----:R0:W1:Y:S02]  /*17240*/  SYNCS.PHASECHK.TRANS64.TRYWAIT P0, [R9+URZ], R4 ;  /* 0x00000004090075a7 */ /* 0x001064000800017f */
[----:B-1----:R-:W-:Y:S05]  /*17250*/  @!P0 NANOSLEEP.SYNCS 0x989680 ;  /* 0x009896800000895d */ /* 0x002fea0003900000 */
[----:B------:R-:W1:Y:S02]  /*17260*/  @!P0 SYNCS.PHASECHK.TRANS64 P0, [R9+URZ], R4 ;  /* 0x00000004090085a7 */ /* 0x000e64000800007f */
[----:B-1----:R-:W-:Y:S05]  /*17270*/  @!P0 BRA `(.L_x_541) ;  /* 0xfffffffc00f08947 */ /* 0x002fea000383ffff */
[----:B------:R-:W-:Y:S05]  /*17280*/  BRA `(.L_x_564) ;  /* 0xfffffff8000c7947 */ /* 0x000fea000383ffff */
.L_x_542:
[----:B0-----:R0:W1:Y:S02]  /*17290*/  SYNCS.PHASECHK.TRANS64.TRYWAIT P0, [R6+URZ], R5 ;  /* 0x00000005060075a7 */ /* 0x001064000800017f */
[----:B-1----:R-:W-:Y:S05]  /*172a0*/  @!P0 NANOSLEEP.SYNCS 0x989680 ;  /* 0x009896800000895d */ /* 0x002fea0003900000 */
[----:B------:R-:W1:Y:S02]  /*172b0*/  @!P0 SYNCS.PHASECHK.TRANS64 P0, [R6+URZ], R5 ;  /* 0x00000005060085a7 */ /* 0x000e64000800007f */
[----:B-1----:R-:W-:Y:S05]  /*172c0*/  @!P0 BRA `(.L_x_542) ;  /* 0xfffffffc00f08947 */ /* 0x002fea000383ffff */
[----:B------:R-:W-:Y:S05]  /*172d0*/  BRA `(.L_x_565) ;  /* 0xfffffff8001c7947 */ /* 0x000fea000383ffff */
.L_x_543:
[----:B0-----:R0:W1:Y:S02]  /*172e0*/  SYNCS.PHASECHK.TRANS64.TRYWAIT P0, [R9+URZ], R4 ;  /* 0x00000004090075a7 */ /* 0x001064000800017f */
[----:B-1----:R-:W-:Y:S05]  /*172f0*/  @!P0 NANOSLEEP.SYNCS 0x989680 ;  /* 0x009896800000895d */ /* 0x002fea0003900000 */
[----:B------:R-:W1:Y:S02]  /*17300*/  @!P0 SYNCS.PHASECHK.TRANS64 P0, [R9+URZ], R4 ;  /* 0x00000004090085a7 */ /* 0x000e64000800007f */
[----:B-1----:R-:W-:Y:S05]  /*17310*/  @!P0 BRA `(.L_x_543) ;  /* 0xfffffffc00f08947 */ /* 0x002fea000383ffff */
[----:B------:R-:W-:Y:S05]  /*17320*/  BRA `(.L_x_566) ;  /* 0xfffffff8002c7947 */ /* 0x000fea000383ffff */
.L_x_544:
[----:B-1----:R1:W2:Y:S02]  /*17330*/  SYNCS.PHASECHK.TRANS64.TRYWAIT P0, [R6+URZ], R5 ;  /* 0x00000005060075a7 */ /* 0x0022a4000800017f */
[----:B--2---:R-:W-:Y:S05]  /*17340*/  @!P0 NANOSLEEP.SYNCS 0x989680 ;  /* 0x009896800000895d */ /* 0x004fea0003900000 */
[----:B------:R-:W2:Y:S02]  /*17350*/  @!P0 SYNCS.PHASECHK.TRANS64 P0, [R6+URZ], R5 ;  /* 0x00000005060085a7 */ /* 0x000ea4000800007f */
[----:B--2---:R-:W-:Y:S05]  /*17360*/  @!P0 BRA `(.L_x_544) ;  /* 0xfffffffc00f08947 */ /* 0x004fea000383ffff */
[----:B------:R-:W-:Y:S05]  /*17370*/  BRA `(.L_x_567) ;  /* 0xfffffff800347947 */ /* 0x000fea000383ffff */
.L_x_568:
[----:B------:R-:W-:-:S00]  /*17380*/  BRA `(.L_x_568) ;  /* 0xfffffffc00fc7947 */ /* 0x000fc0000383ffff */
[----:B------:R-:W-:-:S00]  /*17390*/  NOP ;  /* 0x0000000000007918 */ /* 0x000fc00000000000 */
        /* <DEDUP_REMOVED lines=14> */
.L_x_569:


//--------------------- .nv.global.init           --------------------------
	.section	.nv.global.init,"aw",@progbits
.nv.global.init:
	.type		$str$22,@object
	.size		$str$22,($str$23 - $str$22)
$str$22:
        /*0000*/ 	.byte	0x6b, 0x5f, 0x74, 0x69, 0x6c, 0x65, 0x5f, 0x63, 0x6f, 0x75, 0x6e, 0x74, 0x20, 0x3e, 0x3d, 0x20
        /*0010*/ 	.byte	0x31, 0x00
	.type		$str$23,@object
	.size		$str$23,(__unnamed_1 - $str$23)
$str$23:
        /*0012*/ 	.byte	0x2f, 0x74, 0x6d, 0x70, 0x2f, 0x63, 0x75, 0x74, 0x6c, 0x61, 0x73, 0x73, 0x5f, 0x73, 0x77, 0x65
        /*0022*/ 	.byte	0x65, 0x70, 0x5f, 0x73, 0x72, 0x63, 0x2f, 0x69, 0x6e, 0x63, 0x6c, 0x75, 0x64, 0x65, 0x2f, 0x63
        /*0032*/ 	.byte	0x75, 0x74, 0x6c, 0x61, 0x73, 0x73, 0x2f, 0x67, 0x65, 0x6d, 0x6d, 0x2f, 0x63, 0x6f, 0x6c, 0x6c
        /*0042*/ 	.byte	0x65, 0x63, 0x74, 0x69, 0x76, 0x65, 0x2f, 0x73, 0x6d, 0x39, 0x30, 0x5f, 0x6d, 0x6d, 0x61, 0x5f
        /*0052*/ 	.byte	0x74, 0x6d, 0x61, 0x5f, 0x67, 0x6d, 0x6d, 0x61, 0x5f, 0x73, 0x73, 0x5f, 0x77, 0x61, 0x72, 0x70
        /*0062*/ 	.byte	0x73, 0x70, 0x65, 0x63, 0x69, 0x61, 0x6c, 0x69, 0x7a, 0x65, 0x64, 0x2e, 0x68, 0x70, 0x70, 0x00
	.type		__unnamed_1,@object
	.size		__unnamed_1,(.L_0 - __unnamed_1)
__unnamed_1:
        /* <DEDUP_REMOVED lines=180> */
        /*0bb2*/ 	.byte	0x65, 0x3a, 0x3a, 0x69, 0x64, 0x65, 0x6e, 0x74, 0x69, 0x74, 0x79, 0x5d, 0x00
.L_0:


//--------------------- .nv.shared._ZN7cutlass13device_kernelINS_4gemm6kernel13GemmUniversalIN4cute5tupleIJiiiiEEENS1_10collective13CollectiveMmaINS1_34MainloopSm90TmaGmmaWarpSpecializedILi16ENS5_IJNS4_1CILi1EEESB_SB_EEENS1_35KernelTmaWarpSpecializedCooperativeEEENS5_IJNSA_ILi192EEENSA_ILi240EEENSA_ILi16EEEEEENS_6half_tENS5_IJlSB_lEEESJ_SK_NS4_8TiledMMAINS4_8MMA_AtomIJNS4_4SM904GMMA25MMA_64x16x16_F32F16F16_SSILNSO_5MajorE0ELSQ_0ELNSO_7ScaleInE1ELSR_1EEEEEENS4_6LayoutINS5_IJNSA_ILi2EEESB_SB_EEENS5_IJSB_NSA_ILi0EEESX_EEEEENS5_IJNS4_10UnderscoreES10_S10_EEEEENS4_13SM90_TMA_LOADENS4_14ComposedLayoutINS4_7SwizzleILi1ELi4ELi3EEENS4_18smem_ptr_flag_bitsILi16EEENSU_INS5_IJNSA_ILi8EEESH_EEENS5_IJSH_SB_EEEEEEEvNS4_8identityES13_S1D_vS1E_EENS_8epilogue10collective6detail29Sm90TmaWarpSpecializedAdapterINS1H_15DefaultEpilogueISJ_SK_SK_NS1G_6thread17LinearCombinationISJ_Li1EffLNS1L_9ScaleType4KindE0ELNS_15FloatRoundStyleE2ESJ_EENS1_15EpilogueDefaultEEEEEvvEEEEvNT_6ParamsE --------------------------
	.section	.nv.shared._ZN7cutlass13device_kernelINS_4gemm6kernel13GemmUniversalIN4cute5tupleIJiiiiEEENS1_10collective13CollectiveMmaINS1_34MainloopSm90TmaGmmaWarpSpecializedILi16ENS5_IJNS4_1CILi1EEESB_SB_EEENS1_35KernelTmaWarpSpecializedCooperativeEEENS5_IJNSA_ILi192EEENSA_ILi240EEENSA_ILi16EEEEEENS_6half_tENS5_IJlSB_lEEESJ_SK_NS4_8TiledMMAINS4_8MMA_AtomIJNS4_4SM904GMMA25MMA_64x16x16_F32F16F16_SSILNSO_5MajorE0ELSQ_0ELNSO_7ScaleInE1ELSR_1EEEEEENS4_6LayoutINS5_IJNSA_ILi2EEESB_SB_EEENS5_IJSB_NSA_ILi0EEESX_EEEEENS5_IJNS4_10UnderscoreES10_S10_EEEEENS4_13SM90_TMA_LOADENS4_14ComposedLayoutINS4_7SwizzleILi1ELi4ELi3EEENS4_18smem_ptr_flag_bitsILi16EEENSU_INS5_IJNSA_ILi8EEESH_EEENS5_IJSH_SB_EEEEEEEvNS4_8identityES13_S1D_vS1E_EENS_8epilogue10collective6detail29Sm90TmaWarpSpecializedAdapterINS1H_15DefaultEpilogueISJ_SK_SK_NS1G_6thread17LinearCombinationISJ_Li1EffLNS1L_9ScaleType4KindE0ELNS_15FloatRoundStyleE2ESJ_EENS1_15EpilogueDefaultEEEEEvvEEEEvNT_6ParamsE,"aw",@nobits
	.sectionflags	@""
	.align	16
	.zero		1024


//--------------------- .nv.shared.reserved.0     --------------------------
	.section	.nv.shared.reserved.0,"aw",@nobits
	.weak		__nv_reservedSMEM_offset_0_alias
	.size		__nv_reservedSMEM_offset_0_alias, 0, 0
	.other		__nv_reservedSMEM_offset_0_alias,@"STO_CUDA_RESERVED_SHARED STV_DEFAULT"
__nv_reservedSMEM_offset_0_alias:
	.zero		0


//--------------------- .nv.global                --------------------------
	.section	.nv.global,"aw",@nobits
.nv.global:
	.type		_ZN40_INTERNAL_e0ca9bcc_4_k_cu_4ea94214_152134cute1_E,@object
	.size		_ZN40_INTERNAL_e0ca9bcc_4_k_cu_4ea94214_152134cute1_E,(_ZN40_INTERNAL_e0ca9bcc_4_k_cu_4ea94214_152134cuda3std3__45__cpo6cbeginE - _ZN40_INTERNAL_e0ca9bcc_4_k_cu_4ea94214_152134cute1_E)
_ZN40_INTERNAL_e0ca9bcc_4_k_cu_4ea94214_152134cute1_E:
	.zero		1
	.type		_ZN40_INTERNAL_e0ca9bcc_4_k_cu_4ea94214_152134cuda3std3__45__cpo6cbeginE,@object
	.size		_ZN40_INTERNAL_e0ca9bcc_4_k_cu_4ea94214_152134cuda3std3__45__cpo6cbeginE,(_ZN40_INTERNAL_e0ca9bcc_4_k_cu_4ea94214_152134cuda3std3__48in_placeE - _ZN40_INTERNAL_e0ca9bcc_4_k_cu_4ea94214_152134cuda3std3__45__cpo6cbeginE)
_ZN40_INTERNAL_e0ca9bcc_4_k_cu_4ea94214_152134cuda3std3__45__cpo6cbeginE:
	.zero		1
	.type		_ZN40_INTERNAL_e0ca9bcc_4_k_cu_4ea94214_152134cuda3std3__48in_placeE,@object
	.size		_ZN40_INTERNAL_e0ca9bcc_4_k_cu_4ea94214_152134cuda3std3__48in_placeE,(_ZN40_INTERNAL_e0ca9bcc_4_k_cu_4ea94214_152134cuda3std6ranges3__45__cpo9iter_moveE - _ZN40_INTERNAL_e0ca9bcc_4_k_cu_4ea94214_152134cuda3std3__48in_placeE)
_ZN40_INTERNAL_e0ca9bcc_4_k_cu_4ea94214_152134cuda3std3__48in_placeE:
	.zero		1
	.type		_ZN40_INTERNAL_e0ca9bcc_4_k_cu_4ea94214_152134cuda3std6ranges3__45__cpo9iter_moveE,@object
	.size		_ZN40_INTERNAL_e0ca9bcc_4_k_cu_4ea94214_152134cuda3std6ranges3__45__cpo9iter_moveE,(_ZN40_INTERNAL_e0ca9bcc_4_k_cu_4ea94214_152134cuda3std3__45__cpo5beginE - _ZN40_INTERNAL_e0ca9bcc_4_k_cu_4ea94214_152134cuda3std6ranges3__45__cpo9iter_moveE)
_ZN40_INTERNAL_e0ca9bcc_4_k_cu_4ea94214_152134cuda3std6ranges3__45__cpo9iter_moveE:
	.zero		1
	.type		_ZN40_INTERNAL_e0ca9bcc_4_k_cu_4ea94214_152134cuda3std3__45__cpo5beginE,@object
	.size		_ZN40_INTERNAL_e0ca9bcc_4_k_cu_4ea94214_152134cuda3std3__45__cpo5beginE,(_ZN40_INTERNAL_e0ca9bcc_4_k_cu_4ea94214_152134cuda3std3__442_GLOBAL__N__e0ca9bcc_4_k_cu_4ea94214_152136ignoreE - _ZN40_INTERNAL_e0ca9bcc_4_k_cu_4ea94214_152134cuda3std3__45__cpo5beginE)
_ZN40_INTERNAL_e0ca9bcc_4_k_cu_4ea94214_152134cuda3std3__45__cpo5beginE:
	.zero		1
	.type		_ZN40_INTERNAL_e0ca9bcc_4_k_cu_4ea94214_152134cuda3std3__442_GLOBAL__N__e0ca9bcc_4_k_cu_4ea94214_152136ignoreE,@object
	.size		_ZN40_INTERNAL_e0ca9bcc_4_k_cu_4ea94214_152134cuda3std3__442_GLOBAL__N__e0ca9bcc_4_k_cu_4ea94214_152136ignoreE,(_ZN40_INTERNAL_e0ca9bcc_4_k_cu_4ea94214_152134cute7productE - _ZN40_INTERNAL_e0ca9bcc_4_k_cu_4ea94214_152134cuda3std3__442_GLOBAL__N__e0ca9bcc_4_k_cu_4ea94214_152136ignoreE)
_ZN40_INTERNAL_e0ca9bcc_4_k_cu_4ea94214_152134cuda3std3__442_GLOBAL__N__e0ca9bcc_4_k_cu_4ea94214_152136ignoreE:
	.zero		1
	.type		_ZN40_INTERNAL_e0ca9bcc_4_k_cu_4ea94214_152134cute7productE,@object
	.size		_ZN40_INTERNAL_e0ca9bcc_4_k_cu_4ea94214_152134cute7productE,(_ZN40_INTERNAL_e0ca9bcc_4_k_cu_4ea94214_152134cuda3std3__45__cpo3endE - _ZN40_INTERNAL_e0ca9bcc_4_k_cu_4ea94214_152134cute7productE)
_ZN40_INTERNAL_e0ca9bcc_4_k_cu_4ea94214_152134cute7productE:
	.zero		1
	.type		_ZN40_INTERNAL_e0ca9bcc_4_k_cu_4ea94214_152134cuda3std3__45__cpo3endE,@object
	.size		_ZN40_INTERNAL_e0ca9bcc_4_k_cu_4ea94214_152134cuda3std3__45__cpo3endE,(_ZN40_INTERNAL_e0ca9bcc_4_k_cu_4ea94214_152134cuda3std3__419piecewise_constructE - _ZN40_INTERNAL_e0ca9bcc_4_k_cu_4ea94214_152134cuda3std3__45__cpo3endE)
_ZN40_INTERNAL_e0ca9bcc_4_k_cu_4ea94214_152134cuda3std3__45__cpo3endE:
	.zero		1
	.type		_ZN40_INTERNAL_e0ca9bcc_4_k_cu_4ea94214_152134cuda3std3__419piecewise_constructE,@object
	.size		_ZN40_INTERNAL_e0ca9bcc_4_k_cu_4ea94214_152134cuda3std3__419piecewise_constructE,(_ZN40_INTERNAL_e0ca9bcc_4_k_cu_4ea94214_152134cuda3std3__45__cpo4cendE - _ZN40_INTERNAL_e0ca9bcc_4_k_cu_4ea94214_152134cuda3std3__419piecewise_constructE)
_ZN40_INTERNAL_e0ca9bcc_4_k_cu_4ea94214_152134cuda3std3__419piecewise_constructE:
	.zero		1
	.type		_ZN40_INTERNAL_e0ca9bcc_4_k_cu_4ea94214_152134cuda3std3__45__cpo4cendE,@object
	.size		_ZN40_INTERNAL_e0ca9bcc_4_k_cu_4ea94214_152134cuda3std3__45__cpo4cendE,(_ZN40_INTERNAL_e0ca9bcc_4_k_cu_4ea94214_152134cuda3std6ranges3__45__cpo4swapE - _ZN40_INTERNAL_e0ca9bcc_4_k_cu_4ea94214_152134cuda3std3__45__cpo4cendE)
_ZN40_INTERNAL_e0ca9bcc_4_k_cu_4ea94214_152134cuda3std3__45__cpo4cendE:
	.zero		1
	.type		_ZN40_INTERNAL_e0ca9bcc_4_k_cu_4ea94214_152134cuda3std6ranges3__45__cpo4swapE,@object
	.size		_ZN40_INTERNAL_e0ca9bcc_4_k_cu_4ea94214_152134cuda3std6ranges3__45__cpo4swapE,(.L_8 - _ZN40_INTERNAL_e0ca9bcc_4_k_cu_4ea94214_152134cuda3std6ranges3__45__cpo4swapE)
_ZN40_INTERNAL_e0ca9bcc_4_k_cu_4ea94214_152134cuda3std6ranges3__45__cpo4swapE:
	.zero		1
.L_8:


//--------------------- .nv.constant0._ZN7cutlass13device_kernelINS_4gemm6kernel13GemmUniversalIN4cute5tupleIJiiiiEEENS1_10collective13CollectiveMmaINS1_34MainloopSm90TmaGmmaWarpSpecializedILi16ENS5_IJNS4_1CILi1EEESB_SB_EEENS1_35KernelTmaWarpSpecializedCooperativeEEENS5_IJNSA_ILi192EEENSA_ILi240EEENSA_ILi16EEEEEENS_6half_tENS5_IJlSB_lEEESJ_SK_NS4_8TiledMMAINS4_8MMA_AtomIJNS4_4SM904GMMA25MMA_64x16x16_F32F16F16_SSILNSO_5MajorE0ELSQ_0ELNSO_7ScaleInE1ELSR_1EEEEEENS4_6LayoutINS5_IJNSA_ILi2EEESB_SB_EEENS5_IJSB_NSA_ILi0EEESX_EEEEENS5_IJNS4_10UnderscoreES10_S10_EEEEENS4_13SM90_TMA_LOADENS4_14ComposedLayoutINS4_7SwizzleILi1ELi4ELi3EEENS4_18smem_ptr_flag_bitsILi16EEENSU_INS5_IJNSA_ILi8EEESH_EEENS5_IJSH_SB_EEEEEEEvNS4_8identityES13_S1D_vS1E_EENS_8epilogue10collective6detail29Sm90TmaWarpSpecializedAdapterINS1H_15DefaultEpilogueISJ_SK_SK_NS1G_6thread17LinearCombinationISJ_Li1EffLNS1L_9ScaleType4KindE0ELNS_15FloatRoundStyleE2ESJ_EENS1_15EpilogueDefaultEEEEEvvEEEEvNT_6ParamsE --------------------------
	.section	.nv.constant0._ZN7cutlass13device_kernelINS_4gemm6kernel13GemmUniversalIN4cute5tupleIJiiiiEEENS1_10collective13CollectiveMmaINS1_34MainloopSm90TmaGmmaWarpSpecializedILi16ENS5_IJNS4_1CILi1EEESB_SB_EEENS1_35KernelTmaWarpSpecializedCooperativeEEENS5_IJNSA_ILi192EEENSA_ILi240EEENSA_ILi16EEEEEENS_6half_tENS5_IJlSB_lEEESJ_SK_NS4_8TiledMMAINS4_8MMA_AtomIJNS4_4SM904GMMA25MMA_64x16x16_F32F16F16_SSILNSO_5MajorE0ELSQ_0ELNSO_7ScaleInE1ELSR_1EEEEEENS4_6LayoutINS5_IJNSA_ILi2EEESB_SB_EEENS5_IJSB_NSA_ILi0EEESX_EEEEENS5_IJNS4_10UnderscoreES10_S10_EEEEENS4_13SM90_TMA_LOADENS4_14ComposedLayoutINS4_7SwizzleILi1ELi4ELi3EEENS4_18smem_ptr_flag_bitsILi16EEENSU_INS5_IJNSA_ILi8EEESH_EEENS5_IJSH_SB_EEEEEEEvNS4_8identityES13_S1D_vS1E_EENS_8epilogue10collective6detail29Sm90TmaWarpSpecializedAdapterINS1H_15DefaultEpilogueISJ_SK_SK_NS1G_6thread17LinearCombinationISJ_Li1EffLNS1L_9ScaleType4KindE0ELNS_15FloatRoundStyleE2ESJ_EENS1_15EpilogueDefaultEEEEEvvEEEEvNT_6ParamsE,"a",@progbits
	.sectionflags	@""
	.align	4
.nv.constant0._ZN7cutlass13device_kernelINS_4gemm6kernel13GemmUniversalIN4cute5tupleIJiiiiEEENS1_10collective13CollectiveMmaINS1_34MainloopSm90TmaGmmaWarpSpecializedILi16ENS5_IJNS4_1CILi1EEESB_SB_EEENS1_35KernelTmaWarpSpecializedCooperativeEEENS5_IJNSA_ILi192EEENSA_ILi240EEENSA_ILi16EEEEEENS_6half_tENS5_IJlSB_lEEESJ_SK_NS4_8TiledMMAINS4_8MMA_AtomIJNS4_4SM904GMMA25MMA_64x16x16_F32F16F16_SSILNSO_5MajorE0ELSQ_0ELNSO_7ScaleInE1ELSR_1EEEEEENS4_6LayoutINS5_IJNSA_ILi2EEESB_SB_EEENS5_IJSB_NSA_ILi0EEESX_EEEEENS5_IJNS4_10UnderscoreES10_S10_EEEEENS4_13SM90_TMA_LOADENS4_14ComposedLayoutINS4_7SwizzleILi1ELi4ELi3EEENS4_18smem_ptr_flag_bitsILi16EEENSU_INS5_IJNSA_ILi8EEESH_EEENS5_IJSH_SB_EEEEEEEvNS4_8identityES13_S1D_vS1E_EENS_8epilogue10collective6detail29Sm90TmaWarpSpecializedAdapterINS1H_15DefaultEpilogueISJ_SK_SK_NS1G_6thread17LinearCombinationISJ_Li1EffLNS1L_9ScaleType4KindE0ELNS_15FloatRoundStyleE2ESJ_EENS1_15EpilogueDefaultEEEEEvvEEEEvNT_6ParamsE:
	.zero		1664


//--------------------- SYMBOLS --------------------------

	.type		.nv.reservedSmem.offset0,@object
	.size		.nv.reservedSmem.offset0,0x4
	.type		__assertfail,@function
